//
// Generated by NVIDIA NVVM Compiler
//
// Compiler Build ID: CL-36424714
// Cuda compilation tools, release 13.0, V13.0.88
// Based on NVVM 20.0.0
//

.version 9.0
.target sm_100
.address_size 64

	// .globl	_ZN3cub18CUB_300001_SM_10006detail11EmptyKernelIvEEvv
.global .align 1 .b8 _ZN34_INTERNAL_d35e4d2f_4_k_cu_04f955af4cuda3std3__45__cpo5beginE[1];
.global .align 1 .b8 _ZN34_INTERNAL_d35e4d2f_4_k_cu_04f955af4cuda3std3__45__cpo3endE[1];
.global .align 1 .b8 _ZN34_INTERNAL_d35e4d2f_4_k_cu_04f955af4cuda3std3__45__cpo6cbeginE[1];
.global .align 1 .b8 _ZN34_INTERNAL_d35e4d2f_4_k_cu_04f955af4cuda3std3__45__cpo4cendE[1];
.global .align 1 .b8 _ZN34_INTERNAL_d35e4d2f_4_k_cu_04f955af4cuda3std3__45__cpo6rbeginE[1];
.global .align 1 .b8 _ZN34_INTERNAL_d35e4d2f_4_k_cu_04f955af4cuda3std3__45__cpo4rendE[1];
.global .align 1 .b8 _ZN34_INTERNAL_d35e4d2f_4_k_cu_04f955af4cuda3std3__45__cpo7crbeginE[1];
.global .align 1 .b8 _ZN34_INTERNAL_d35e4d2f_4_k_cu_04f955af4cuda3std3__45__cpo5crendE[1];
.global .align 1 .b8 _ZN34_INTERNAL_d35e4d2f_4_k_cu_04f955af4cuda3std3__436_GLOBAL__N__d35e4d2f_4_k_cu_04f955af6ignoreE[1];
.global .align 1 .b8 _ZN34_INTERNAL_d35e4d2f_4_k_cu_04f955af4cuda3std3__419piecewise_constructE[1];
.global .align 1 .b8 _ZN34_INTERNAL_d35e4d2f_4_k_cu_04f955af4cuda3std3__48in_placeE[1];
.global .align 1 .b8 _ZN34_INTERNAL_d35e4d2f_4_k_cu_04f955af4cuda3std3__420unreachable_sentinelE[1];
.global .align 1 .b8 _ZN34_INTERNAL_d35e4d2f_4_k_cu_04f955af4cuda3std3__47nulloptE[1];
.global .align 1 .b8 _ZN34_INTERNAL_d35e4d2f_4_k_cu_04f955af4cuda3std3__48unexpectE[1];
.global .align 1 .b8 _ZN34_INTERNAL_d35e4d2f_4_k_cu_04f955af4cuda3std6ranges3__45__cpo4swapE[1];
.global .align 1 .b8 _ZN34_INTERNAL_d35e4d2f_4_k_cu_04f955af4cuda3std6ranges3__45__cpo9iter_moveE[1];
.global .align 1 .b8 _ZN34_INTERNAL_d35e4d2f_4_k_cu_04f955af4cuda3std6ranges3__45__cpo5beginE[1];
.global .align 1 .b8 _ZN34_INTERNAL_d35e4d2f_4_k_cu_04f955af4cuda3std6ranges3__45__cpo3endE[1];
.global .align 1 .b8 _ZN34_INTERNAL_d35e4d2f_4_k_cu_04f955af4cuda3std6ranges3__45__cpo6cbeginE[1];
.global .align 1 .b8 _ZN34_INTERNAL_d35e4d2f_4_k_cu_04f955af4cuda3std6ranges3__45__cpo4cendE[1];
.global .align 1 .b8 _ZN34_INTERNAL_d35e4d2f_4_k_cu_04f955af4cuda3std6ranges3__45__cpo7advanceE[1];
.global .align 1 .b8 _ZN34_INTERNAL_d35e4d2f_4_k_cu_04f955af4cuda3std6ranges3__45__cpo9iter_swapE[1];
.global .align 1 .b8 _ZN34_INTERNAL_d35e4d2f_4_k_cu_04f955af4cuda3std6ranges3__45__cpo4nextE[1];
.global .align 1 .b8 _ZN34_INTERNAL_d35e4d2f_4_k_cu_04f955af4cuda3std6ranges3__45__cpo4prevE[1];
.global .align 1 .b8 _ZN34_INTERNAL_d35e4d2f_4_k_cu_04f955af4cuda3std6ranges3__45__cpo4dataE[1];
.global .align 1 .b8 _ZN34_INTERNAL_d35e4d2f_4_k_cu_04f955af4cuda3std6ranges3__45__cpo5cdataE[1];
.global .align 1 .b8 _ZN34_INTERNAL_d35e4d2f_4_k_cu_04f955af4cuda3std6ranges3__45__cpo4sizeE[1];
.global .align 1 .b8 _ZN34_INTERNAL_d35e4d2f_4_k_cu_04f955af4cuda3std6ranges3__45__cpo5ssizeE[1];
.global .align 1 .b8 _ZN34_INTERNAL_d35e4d2f_4_k_cu_04f955af4cuda3std6ranges3__45__cpo8distanceE[1];
.global .align 1 .b8 _ZN34_INTERNAL_d35e4d2f_4_k_cu_04f955af6thrust24THRUST_300001_SM_1000_NS8cuda_cub3parE[1];
.global .align 1 .b8 _ZN34_INTERNAL_d35e4d2f_4_k_cu_04f955af6thrust24THRUST_300001_SM_1000_NS8cuda_cub10par_nosyncE[1];
.global .align 1 .b8 _ZN34_INTERNAL_d35e4d2f_4_k_cu_04f955af6thrust24THRUST_300001_SM_1000_NS6system6detail10sequential3seqE[1];
.global .align 1 .b8 _ZN34_INTERNAL_d35e4d2f_4_k_cu_04f955af6thrust24THRUST_300001_SM_1000_NS12placeholders2_1E[1];
.global .align 1 .b8 _ZN34_INTERNAL_d35e4d2f_4_k_cu_04f955af6thrust24THRUST_300001_SM_1000_NS12placeholders2_2E[1];
.global .align 1 .b8 _ZN34_INTERNAL_d35e4d2f_4_k_cu_04f955af6thrust24THRUST_300001_SM_1000_NS12placeholders2_3E[1];
.global .align 1 .b8 _ZN34_INTERNAL_d35e4d2f_4_k_cu_04f955af6thrust24THRUST_300001_SM_1000_NS12placeholders2_4E[1];
.global .align 1 .b8 _ZN34_INTERNAL_d35e4d2f_4_k_cu_04f955af6thrust24THRUST_300001_SM_1000_NS12placeholders2_5E[1];
.global .align 1 .b8 _ZN34_INTERNAL_d35e4d2f_4_k_cu_04f955af6thrust24THRUST_300001_SM_1000_NS12placeholders2_6E[1];
.global .align 1 .b8 _ZN34_INTERNAL_d35e4d2f_4_k_cu_04f955af6thrust24THRUST_300001_SM_1000_NS12placeholders2_7E[1];
.global .align 1 .b8 _ZN34_INTERNAL_d35e4d2f_4_k_cu_04f955af6thrust24THRUST_300001_SM_1000_NS12placeholders2_8E[1];
.global .align 1 .b8 _ZN34_INTERNAL_d35e4d2f_4_k_cu_04f955af6thrust24THRUST_300001_SM_1000_NS12placeholders2_9E[1];
.global .align 1 .b8 _ZN34_INTERNAL_d35e4d2f_4_k_cu_04f955af6thrust24THRUST_300001_SM_1000_NS12placeholders3_10E[1];
.global .align 1 .b8 _ZN34_INTERNAL_d35e4d2f_4_k_cu_04f955af6thrust24THRUST_300001_SM_1000_NS3seqE[1];

.visible .entry _ZN3cub18CUB_300001_SM_10006detail11EmptyKernelIvEEvv()
{


	ret;

}
	// .globl	_ZN3cub18CUB_300001_SM_10006detail8for_each13static_kernelINS2_12policy_hub_t12policy_500_tEmN6thrust24THRUST_300001_SM_1000_NS8cuda_cub20__uninitialized_fill7functorINS7_10device_ptrIfEEfEEEEvT0_T1_
.visible .entry _ZN3cub18CUB_300001_SM_10006detail8for_each13static_kernelINS2_12policy_hub_t12policy_500_tEmN6thrust24THRUST_300001_SM_1000_NS8cuda_cub20__uninitialized_fill7functorINS7_10device_ptrIfEEfEEEEvT0_T1_(
	.param .u64 _ZN3cub18CUB_300001_SM_10006detail8for_each13static_kernelINS2_12policy_hub_t12policy_500_tEmN6thrust24THRUST_300001_SM_1000_NS8cuda_cub20__uninitialized_fill7functorINS7_10device_ptrIfEEfEEEEvT0_T1__param_0,
	.param .align 8 .b8 _ZN3cub18CUB_300001_SM_10006detail8for_each13static_kernelINS2_12policy_hub_t12policy_500_tEmN6thrust24THRUST_300001_SM_1000_NS8cuda_cub20__uninitialized_fill7functorINS7_10device_ptrIfEEfEEEEvT0_T1__param_1[16]
)
.maxntid 256
{
	.reg .pred 	%p<4>;
	.reg .b16 	%rs<5>;
	.reg .b32 	%r<10>;
	.reg .b32 	%f<3>;
	.reg .b64 	%rd<16>;

	ld.param.f32 	%f2, [_ZN3cub18CUB_300001_SM_10006detail8for_each13static_kernelINS2_12policy_hub_t12policy_500_tEmN6thrust24THRUST_300001_SM_1000_NS8cuda_cub20__uninitialized_fill7functorINS7_10device_ptrIfEEfEEEEvT0_T1__param_1+8];
	ld.param.u64 	%rd4, [_ZN3cub18CUB_300001_SM_10006detail8for_each13static_kernelINS2_12policy_hub_t12policy_500_tEmN6thrust24THRUST_300001_SM_1000_NS8cuda_cub20__uninitialized_fill7functorINS7_10device_ptrIfEEfEEEEvT0_T1__param_1];
	ld.param.u64 	%rd5, [_ZN3cub18CUB_300001_SM_10006detail8for_each13static_kernelINS2_12policy_hub_t12policy_500_tEmN6thrust24THRUST_300001_SM_1000_NS8cuda_cub20__uninitialized_fill7functorINS7_10device_ptrIfEEfEEEEvT0_T1__param_0];
	mov.u32 	%r7, %ctaid.x;
	mul.wide.u32 	%rd1, %r7, 512;
	sub.s64 	%rd2, %rd5, %rd1;
	setp.lt.u64 	%p1, %rd2, 512;
	@%p1 bra 	$L__BB1_2;
	mov.u32 	%r9, %tid.x;
	cvta.to.global.u64 	%rd11, %rd4;
	cvt.u64.u32 	%rd12, %r9;
	add.s64 	%rd13, %rd1, %rd12;
	shl.b64 	%rd14, %rd13, 2;
	add.s64 	%rd15, %rd11, %rd14;
	st.global.f32 	[%rd15], %f2;
	st.global.f32 	[%rd15+1024], %f2;
	bra.uni 	$L__BB1_6;
$L__BB1_2:
	cvta.to.global.u64 	%rd6, %rd4;
	mov.u32 	%r1, %tid.x;
	cvt.u64.u32 	%rd7, %r1;
	setp.le.u64 	%p2, %rd2, %rd7;
	add.s64 	%rd8, %rd1, %rd7;
	shl.b64 	%rd9, %rd8, 2;
	add.s64 	%rd3, %rd6, %rd9;
	@%p2 bra 	$L__BB1_4;
	st.global.f32 	[%rd3], %f2;
$L__BB1_4:
	add.s32 	%r8, %r1, 256;
	cvt.u64.u32 	%rd10, %r8;
	setp.le.u64 	%p3, %rd2, %rd10;
	@%p3 bra 	$L__BB1_6;
	st.global.f32 	[%rd3+1024], %f2;
$L__BB1_6:
	ret;

}
	// .globl	_ZN3cub18CUB_300001_SM_10006detail9transform16transform_kernelINS2_10policy_hubILb1EN4cuda3std3__45tupleIJN6thrust24THRUST_300001_SM_1000_NS17counting_iteratorIiNSA_11use_defaultESC_SC_EEEEEE10policy1000Ei16computeFinalCallNSA_6detail15normal_iteratorINSA_10device_ptrIfEEEEJSD_EEEvT0_iT1_T2_DpNS2_10kernel_argIT3_EE
.visible .entry _ZN3cub18CUB_300001_SM_10006detail9transform16transform_kernelINS2_10policy_hubILb1EN4cuda3std3__45tupleIJN6thrust24THRUST_300001_SM_1000_NS17counting_iteratorIiNSA_11use_defaultESC_SC_EEEEEE10policy1000Ei16computeFinalCallNSA_6detail15normal_iteratorINSA_10device_ptrIfEEEEJSD_EEEvT0_iT1_T2_DpNS2_10kernel_argIT3_EE(
	.param .u32 _ZN3cub18CUB_300001_SM_10006detail9transform16transform_kernelINS2_10policy_hubILb1EN4cuda3std3__45tupleIJN6thrust24THRUST_300001_SM_1000_NS17counting_iteratorIiNSA_11use_defaultESC_SC_EEEEEE10policy1000Ei16computeFinalCallNSA_6detail15normal_iteratorINSA_10device_ptrIfEEEEJSD_EEEvT0_iT1_T2_DpNS2_10kernel_argIT3_EE_param_0,
	.param .u32 _ZN3cub18CUB_300001_SM_10006detail9transform16transform_kernelINS2_10policy_hubILb1EN4cuda3std3__45tupleIJN6thrust24THRUST_300001_SM_1000_NS17counting_iteratorIiNSA_11use_defaultESC_SC_EEEEEE10policy1000Ei16computeFinalCallNSA_6detail15normal_iteratorINSA_10device_ptrIfEEEEJSD_EEEvT0_iT1_T2_DpNS2_10kernel_argIT3_EE_param_1,
	.param .align 4 .b8 _ZN3cub18CUB_300001_SM_10006detail9transform16transform_kernelINS2_10policy_hubILb1EN4cuda3std3__45tupleIJN6thrust24THRUST_300001_SM_1000_NS17counting_iteratorIiNSA_11use_defaultESC_SC_EEEEEE10policy1000Ei16computeFinalCallNSA_6detail15normal_iteratorINSA_10device_ptrIfEEEEJSD_EEEvT0_iT1_T2_DpNS2_10kernel_argIT3_EE_param_2[16],
	.param .align 8 .b8 _ZN3cub18CUB_300001_SM_10006detail9transform16transform_kernelINS2_10policy_hubILb1EN4cuda3std3__45tupleIJN6thrust24THRUST_300001_SM_1000_NS17counting_iteratorIiNSA_11use_defaultESC_SC_EEEEEE10policy1000Ei16computeFinalCallNSA_6detail15normal_iteratorINSA_10device_ptrIfEEEEJSD_EEEvT0_iT1_T2_DpNS2_10kernel_argIT3_EE_param_3[8],
	.param .align 8 .b8 _ZN3cub18CUB_300001_SM_10006detail9transform16transform_kernelINS2_10policy_hubILb1EN4cuda3std3__45tupleIJN6thrust24THRUST_300001_SM_1000_NS17counting_iteratorIiNSA_11use_defaultESC_SC_EEEEEE10policy1000Ei16computeFinalCallNSA_6detail15normal_iteratorINSA_10device_ptrIfEEEEJSD_EEEvT0_iT1_T2_DpNS2_10kernel_argIT3_EE_param_4[16]
)
.maxntid 128
{
	.reg .pred 	%p<17>;
	.reg .b32 	%r<121>;
	.reg .b32 	%f<168>;
	.reg .b64 	%rd<21>;
	.reg .b64 	%fd<21>;

	ld.param.f32 	%f1, [_ZN3cub18CUB_300001_SM_10006detail9transform16transform_kernelINS2_10policy_hubILb1EN4cuda3std3__45tupleIJN6thrust24THRUST_300001_SM_1000_NS17counting_iteratorIiNSA_11use_defaultESC_SC_EEEEEE10policy1000Ei16computeFinalCallNSA_6detail15normal_iteratorINSA_10device_ptrIfEEEEJSD_EEEvT0_iT1_T2_DpNS2_10kernel_argIT3_EE_param_2];
	ld.param.f32 	%f2, [_ZN3cub18CUB_300001_SM_10006detail9transform16transform_kernelINS2_10policy_hubILb1EN4cuda3std3__45tupleIJN6thrust24THRUST_300001_SM_1000_NS17counting_iteratorIiNSA_11use_defaultESC_SC_EEEEEE10policy1000Ei16computeFinalCallNSA_6detail15normal_iteratorINSA_10device_ptrIfEEEEJSD_EEEvT0_iT1_T2_DpNS2_10kernel_argIT3_EE_param_2+4];
	ld.param.f32 	%f3, [_ZN3cub18CUB_300001_SM_10006detail9transform16transform_kernelINS2_10policy_hubILb1EN4cuda3std3__45tupleIJN6thrust24THRUST_300001_SM_1000_NS17counting_iteratorIiNSA_11use_defaultESC_SC_EEEEEE10policy1000Ei16computeFinalCallNSA_6detail15normal_iteratorINSA_10device_ptrIfEEEEJSD_EEEvT0_iT1_T2_DpNS2_10kernel_argIT3_EE_param_2+8];
	ld.param.u32 	%r1, [_ZN3cub18CUB_300001_SM_10006detail9transform16transform_kernelINS2_10policy_hubILb1EN4cuda3std3__45tupleIJN6thrust24THRUST_300001_SM_1000_NS17counting_iteratorIiNSA_11use_defaultESC_SC_EEEEEE10policy1000Ei16computeFinalCallNSA_6detail15normal_iteratorINSA_10device_ptrIfEEEEJSD_EEEvT0_iT1_T2_DpNS2_10kernel_argIT3_EE_param_2+12];
	ld.param.u32 	%r2, [_ZN3cub18CUB_300001_SM_10006detail9transform16transform_kernelINS2_10policy_hubILb1EN4cuda3std3__45tupleIJN6thrust24THRUST_300001_SM_1000_NS17counting_iteratorIiNSA_11use_defaultESC_SC_EEEEEE10policy1000Ei16computeFinalCallNSA_6detail15normal_iteratorINSA_10device_ptrIfEEEEJSD_EEEvT0_iT1_T2_DpNS2_10kernel_argIT3_EE_param_4];
	ld.param.u32 	%r52, [_ZN3cub18CUB_300001_SM_10006detail9transform16transform_kernelINS2_10policy_hubILb1EN4cuda3std3__45tupleIJN6thrust24THRUST_300001_SM_1000_NS17counting_iteratorIiNSA_11use_defaultESC_SC_EEEEEE10policy1000Ei16computeFinalCallNSA_6detail15normal_iteratorINSA_10device_ptrIfEEEEJSD_EEEvT0_iT1_T2_DpNS2_10kernel_argIT3_EE_param_0];
	ld.param.u64 	%rd7, [_ZN3cub18CUB_300001_SM_10006detail9transform16transform_kernelINS2_10policy_hubILb1EN4cuda3std3__45tupleIJN6thrust24THRUST_300001_SM_1000_NS17counting_iteratorIiNSA_11use_defaultESC_SC_EEEEEE10policy1000Ei16computeFinalCallNSA_6detail15normal_iteratorINSA_10device_ptrIfEEEEJSD_EEEvT0_iT1_T2_DpNS2_10kernel_argIT3_EE_param_3];
	ld.param.u32 	%r51, [_ZN3cub18CUB_300001_SM_10006detail9transform16transform_kernelINS2_10policy_hubILb1EN4cuda3std3__45tupleIJN6thrust24THRUST_300001_SM_1000_NS17counting_iteratorIiNSA_11use_defaultESC_SC_EEEEEE10policy1000Ei16computeFinalCallNSA_6detail15normal_iteratorINSA_10device_ptrIfEEEEJSD_EEEvT0_iT1_T2_DpNS2_10kernel_argIT3_EE_param_1];
	cvta.to.global.u64 	%rd1, %rd7;
	shl.b32 	%r53, %r51, 7;
	mov.u32 	%r3, %ctaid.x;
	mul.lo.s32 	%r4, %r53, %r3;
	sub.s32 	%r54, %r52, %r4;
	min.s32 	%r5, %r53, %r54;
	setp.gt.s32 	%p1, %r53, %r54;
	@%p1 bra 	$L__BB2_8;
	setp.lt.s32 	%p2, %r51, 1;
	@%p2 bra 	$L__BB2_25;
	mov.u32 	%r6, %tid.x;
	and.b32  	%r7, %r51, 3;
	setp.lt.u32 	%p3, %r51, 4;
	mov.b32 	%r117, 0;
	@%p3 bra 	$L__BB2_5;
	and.b32  	%r117, %r51, 2147483644;
	neg.s32 	%r108, %r117;
	mul.wide.s32 	%rd8, %r4, 4;
	add.s64 	%rd9, %rd8, %rd1;
	add.s64 	%rd2, %rd9, 1024;
	add.s32 	%r56, %r2, %r6;
	add.s32 	%r57, %r56, %r4;
	shl.b32 	%r58, %r57, 1;
	sub.s32 	%r59, %r58, %r1;
	add.s32 	%r106, %r59, 512;
	mov.u32 	%r107, %r6;
$L__BB2_4:
	mul.wide.s32 	%rd10, %r107, 4;
	add.s64 	%rd11, %rd2, %rd10;
	add.s32 	%r60, %r106, -512;
	cvt.rn.f32.s32 	%f4, %r60;
	mul.f32 	%f5, %f1, %f4;
	fma.rn.f32 	%f6, %f5, 0f3BBB989D, 0f3F000000;
	cvt.sat.f32.f32 	%f7, %f6;
	mov.f32 	%f8, 0f4B400001;
	mov.f32 	%f9, 0f437C0000;
	fma.rm.f32 	%f10, %f7, %f9, %f8;
	add.f32 	%f11, %f10, 0fCB40007F;
	neg.f32 	%f12, %f11;
	fma.rn.f32 	%f13, %f5, 0f3FB8AA3B, %f12;
	fma.rn.f32 	%f14, %f5, 0f32A57060, %f13;
	mov.b32 	%r61, %f10;
	shl.b32 	%r62, %r61, 23;
	mov.b32 	%f15, %r62;
	ex2.approx.ftz.f32 	%f16, %f14;
	mul.f32 	%f17, %f16, %f15;
	mul.f32 	%f18, %f2, %f17;
	sub.f32 	%f19, %f18, %f3;
	cvt.f64.f32 	%fd1, %f19;
	max.f64 	%fd2, %fd1, 0d0000000000000000;
	cvt.rn.f32.f64 	%f20, %fd2;
	st.global.f32 	[%rd11+-1024], %f20;
	add.s32 	%r63, %r106, -256;
	cvt.rn.f32.s32 	%f21, %r63;
	mul.f32 	%f22, %f1, %f21;
	fma.rn.f32 	%f23, %f22, 0f3BBB989D, 0f3F000000;
	cvt.sat.f32.f32 	%f24, %f23;
	fma.rm.f32 	%f25, %f24, %f9, %f8;
	add.f32 	%f26, %f25, 0fCB40007F;
	neg.f32 	%f27, %f26;
	fma.rn.f32 	%f28, %f22, 0f3FB8AA3B, %f27;
	fma.rn.f32 	%f29, %f22, 0f32A57060, %f28;
	mov.b32 	%r64, %f25;
	shl.b32 	%r65, %r64, 23;
	mov.b32 	%f30, %r65;
	ex2.approx.ftz.f32 	%f31, %f29;
	mul.f32 	%f32, %f31, %f30;
	mul.f32 	%f33, %f2, %f32;
	sub.f32 	%f34, %f33, %f3;
	cvt.f64.f32 	%fd3, %f34;
	max.f64 	%fd4, %fd3, 0d0000000000000000;
	cvt.rn.f32.f64 	%f35, %fd4;
	st.global.f32 	[%rd11+-512], %f35;
	add.s32 	%r66, %r106, 256;
	cvt.rn.f32.s32 	%f36, %r106;
	mul.f32 	%f37, %f1, %f36;
	fma.rn.f32 	%f38, %f37, 0f3BBB989D, 0f3F000000;
	cvt.sat.f32.f32 	%f39, %f38;
	fma.rm.f32 	%f40, %f39, %f9, %f8;
	add.f32 	%f41, %f40, 0fCB40007F;
	neg.f32 	%f42, %f41;
	fma.rn.f32 	%f43, %f37, 0f3FB8AA3B, %f42;
	fma.rn.f32 	%f44, %f37, 0f32A57060, %f43;
	mov.b32 	%r67, %f40;
	shl.b32 	%r68, %r67, 23;
	mov.b32 	%f45, %r68;
	ex2.approx.ftz.f32 	%f46, %f44;
	mul.f32 	%f47, %f46, %f45;
	mul.f32 	%f48, %f2, %f47;
	sub.f32 	%f49, %f48, %f3;
	cvt.f64.f32 	%fd5, %f49;
	max.f64 	%fd6, %fd5, 0d0000000000000000;
	cvt.rn.f32.f64 	%f50, %fd6;
	st.global.f32 	[%rd11], %f50;
	cvt.rn.f32.s32 	%f51, %r66;
	mul.f32 	%f52, %f1, %f51;
	fma.rn.f32 	%f53, %f52, 0f3BBB989D, 0f3F000000;
	cvt.sat.f32.f32 	%f54, %f53;
	fma.rm.f32 	%f55, %f54, %f9, %f8;
	add.f32 	%f56, %f55, 0fCB40007F;
	neg.f32 	%f57, %f56;
	fma.rn.f32 	%f58, %f52, 0f3FB8AA3B, %f57;
	fma.rn.f32 	%f59, %f52, 0f32A57060, %f58;
	mov.b32 	%r69, %f55;
	shl.b32 	%r70, %r69, 23;
	mov.b32 	%f60, %r70;
	ex2.approx.ftz.f32 	%f61, %f59;
	mul.f32 	%f62, %f61, %f60;
	mul.f32 	%f63, %f2, %f62;
	sub.f32 	%f64, %f63, %f3;
	cvt.f64.f32 	%fd7, %f64;
	max.f64 	%fd8, %fd7, 0d0000000000000000;
	cvt.rn.f32.f64 	%f65, %fd8;
	st.global.f32 	[%rd11+512], %f65;
	add.s32 	%r108, %r108, 4;
	add.s32 	%r107, %r107, 512;
	add.s32 	%r106, %r106, 1024;
	setp.eq.s32 	%p4, %r108, 0;
	@%p4 bra 	$L__BB2_5;
	bra.uni 	$L__BB2_4;
$L__BB2_5:
	setp.eq.s32 	%p5, %r7, 0;
	@%p5 bra 	$L__BB2_25;
	mul.wide.s32 	%rd12, %r4, 4;
	add.s64 	%rd6, %rd1, %rd12;
	shl.b32 	%r71, %r117, 7;
	add.s32 	%r120, %r6, %r71;
	add.s32 	%r72, %r2, %r6;
	add.s32 	%r73, %r72, %r4;
	add.s32 	%r74, %r73, %r71;
	shl.b32 	%r75, %r74, 1;
	sub.s32 	%r119, %r75, %r1;
	neg.s32 	%r118, %r7;
$L__BB2_7:
	.pragma "nounroll";
	mul.wide.s32 	%rd13, %r120, 4;
	add.s64 	%rd14, %rd6, %rd13;
	cvt.rn.f32.s32 	%f66, %r119;
	mul.f32 	%f67, %f1, %f66;
	fma.rn.f32 	%f68, %f67, 0f3BBB989D, 0f3F000000;
	cvt.sat.f32.f32 	%f69, %f68;
	mov.f32 	%f70, 0f4B400001;
	mov.f32 	%f71, 0f437C0000;
	fma.rm.f32 	%f72, %f69, %f71, %f70;
	add.f32 	%f73, %f72, 0fCB40007F;
	neg.f32 	%f74, %f73;
	fma.rn.f32 	%f75, %f67, 0f3FB8AA3B, %f74;
	fma.rn.f32 	%f76, %f67, 0f32A57060, %f75;
	mov.b32 	%r76, %f72;
	shl.b32 	%r77, %r76, 23;
	mov.b32 	%f77, %r77;
	ex2.approx.ftz.f32 	%f78, %f76;
	mul.f32 	%f79, %f78, %f77;
	mul.f32 	%f80, %f2, %f79;
	sub.f32 	%f81, %f80, %f3;
	cvt.f64.f32 	%fd9, %f81;
	max.f64 	%fd10, %fd9, 0d0000000000000000;
	cvt.rn.f32.f64 	%f82, %fd10;
	st.global.f32 	[%rd14], %f82;
	add.s32 	%r120, %r120, 128;
	add.s32 	%r119, %r119, 256;
	add.s32 	%r118, %r118, 1;
	setp.ne.s32 	%p6, %r118, 0;
	@%p6 bra 	$L__BB2_7;
	bra.uni 	$L__BB2_25;
$L__BB2_8:
	setp.lt.s32 	%p7, %r51, 1;
	@%p7 bra 	$L__BB2_25;
	mov.u32 	%r11, %tid.x;
	and.b32  	%r12, %r51, 3;
	setp.lt.u32 	%p8, %r51, 4;
	mov.b32 	%r113, 0;
	@%p8 bra 	$L__BB2_20;
	and.b32  	%r113, %r51, 2147483644;
	neg.s32 	%r112, %r113;
	add.s32 	%r111, %r11, 256;
	mul.lo.s32 	%r79, %r3, %r51;
	shl.b32 	%r80, %r79, 8;
	add.s32 	%r81, %r2, %r11;
	shl.b32 	%r82, %r81, 1;
	add.s32 	%r83, %r80, %r82;
	sub.s32 	%r84, %r83, %r1;
	add.s32 	%r110, %r84, 512;
	mul.wide.s32 	%rd15, %r4, 4;
	add.s64 	%rd16, %rd15, %rd1;
	add.s64 	%rd3, %rd16, 1024;
	mov.u32 	%r109, %r11;
$L__BB2_11:
	mul.wide.s32 	%rd17, %r109, 4;
	add.s64 	%rd4, %rd3, %rd17;
	add.s32 	%r85, %r111, -256;
	setp.ge.s32 	%p9, %r85, %r5;
	@%p9 bra 	$L__BB2_13;
	add.s32 	%r86, %r110, -512;
	cvt.rn.f32.s32 	%f83, %r86;
	mul.f32 	%f84, %f1, %f83;
	fma.rn.f32 	%f85, %f84, 0f3BBB989D, 0f3F000000;
	cvt.sat.f32.f32 	%f86, %f85;
	mov.f32 	%f87, 0f4B400001;
	mov.f32 	%f88, 0f437C0000;
	fma.rm.f32 	%f89, %f86, %f88, %f87;
	add.f32 	%f90, %f89, 0fCB40007F;
	neg.f32 	%f91, %f90;
	fma.rn.f32 	%f92, %f84, 0f3FB8AA3B, %f91;
	fma.rn.f32 	%f93, %f84, 0f32A57060, %f92;
	mov.b32 	%r87, %f89;
	shl.b32 	%r88, %r87, 23;
	mov.b32 	%f94, %r88;
	ex2.approx.ftz.f32 	%f95, %f93;
	mul.f32 	%f96, %f95, %f94;
	mul.f32 	%f97, %f2, %f96;
	sub.f32 	%f98, %f97, %f3;
	cvt.f64.f32 	%fd11, %f98;
	max.f64 	%fd12, %fd11, 0d0000000000000000;
	cvt.rn.f32.f64 	%f99, %fd12;
	st.global.f32 	[%rd4+-1024], %f99;
$L__BB2_13:
	add.s32 	%r89, %r111, -128;
	setp.ge.s32 	%p10, %r89, %r5;
	@%p10 bra 	$L__BB2_15;
	add.s32 	%r90, %r110, -256;
	cvt.rn.f32.s32 	%f100, %r90;
	mul.f32 	%f101, %f1, %f100;
	fma.rn.f32 	%f102, %f101, 0f3BBB989D, 0f3F000000;
	cvt.sat.f32.f32 	%f103, %f102;
	mov.f32 	%f104, 0f4B400001;
	mov.f32 	%f105, 0f437C0000;
	fma.rm.f32 	%f106, %f103, %f105, %f104;
	add.f32 	%f107, %f106, 0fCB40007F;
	neg.f32 	%f108, %f107;
	fma.rn.f32 	%f109, %f101, 0f3FB8AA3B, %f108;
	fma.rn.f32 	%f110, %f101, 0f32A57060, %f109;
	mov.b32 	%r91, %f106;
	shl.b32 	%r92, %r91, 23;
	mov.b32 	%f111, %r92;
	ex2.approx.ftz.f32 	%f112, %f110;
	mul.f32 	%f113, %f112, %f111;
	mul.f32 	%f114, %f2, %f113;
	sub.f32 	%f115, %f114, %f3;
	cvt.f64.f32 	%fd13, %f115;
	max.f64 	%fd14, %fd13, 0d0000000000000000;
	cvt.rn.f32.f64 	%f116, %fd14;
	st.global.f32 	[%rd4+-512], %f116;
$L__BB2_15:
	setp.ge.s32 	%p11, %r111, %r5;
	@%p11 bra 	$L__BB2_17;
	cvt.rn.f32.s32 	%f117, %r110;
	mul.f32 	%f118, %f1, %f117;
	fma.rn.f32 	%f119, %f118, 0f3BBB989D, 0f3F000000;
	cvt.sat.f32.f32 	%f120, %f119;
	mov.f32 	%f121, 0f4B400001;
	mov.f32 	%f122, 0f437C0000;
	fma.rm.f32 	%f123, %f120, %f122, %f121;
	add.f32 	%f124, %f123, 0fCB40007F;
	neg.f32 	%f125, %f124;
	fma.rn.f32 	%f126, %f118, 0f3FB8AA3B, %f125;
	fma.rn.f32 	%f127, %f118, 0f32A57060, %f126;
	mov.b32 	%r93, %f123;
	shl.b32 	%r94, %r93, 23;
	mov.b32 	%f128, %r94;
	ex2.approx.ftz.f32 	%f129, %f127;
	mul.f32 	%f130, %f129, %f128;
	mul.f32 	%f131, %f2, %f130;
	sub.f32 	%f132, %f131, %f3;
	cvt.f64.f32 	%fd15, %f132;
	max.f64 	%fd16, %fd15, 0d0000000000000000;
	cvt.rn.f32.f64 	%f133, %fd16;
	st.global.f32 	[%rd4], %f133;
$L__BB2_17:
	add.s32 	%r95, %r111, 128;
	setp.ge.s32 	%p12, %r95, %r5;
	@%p12 bra 	$L__BB2_19;
	add.s32 	%r96, %r110, 256;
	cvt.rn.f32.s32 	%f134, %r96;
	mul.f32 	%f135, %f1, %f134;
	fma.rn.f32 	%f136, %f135, 0f3BBB989D, 0f3F000000;
	cvt.sat.f32.f32 	%f137, %f136;
	mov.f32 	%f138, 0f4B400001;
	mov.f32 	%f139, 0f437C0000;
	fma.rm.f32 	%f140, %f137, %f139, %f138;
	add.f32 	%f141, %f140, 0fCB40007F;
	neg.f32 	%f142, %f141;
	fma.rn.f32 	%f143, %f135, 0f3FB8AA3B, %f142;
	fma.rn.f32 	%f144, %f135, 0f32A57060, %f143;
	mov.b32 	%r97, %f140;
	shl.b32 	%r98, %r97, 23;
	mov.b32 	%f145, %r98;
	ex2.approx.ftz.f32 	%f146, %f144;
	mul.f32 	%f147, %f146, %f145;
	mul.f32 	%f148, %f2, %f147;
	sub.f32 	%f149, %f148, %f3;
	cvt.f64.f32 	%fd17, %f149;
	max.f64 	%fd18, %fd17, 0d0000000000000000;
	cvt.rn.f32.f64 	%f150, %fd18;
	st.global.f32 	[%rd4+512], %f150;
$L__BB2_19:
	add.s32 	%r112, %r112, 4;
	add.s32 	%r111, %r111, 512;
	add.s32 	%r110, %r110, 1024;
	add.s32 	%r109, %r109, 512;
	setp.ne.s32 	%p13, %r112, 0;
	@%p13 bra 	$L__BB2_11;
$L__BB2_20:
	setp.eq.s32 	%p14, %r12, 0;
	@%p14 bra 	$L__BB2_25;
	mul.wide.s32 	%rd18, %r4, 4;
	add.s64 	%rd5, %rd1, %rd18;
	shl.b32 	%r99, %r113, 7;
	add.s32 	%r116, %r11, %r99;
	add.s32 	%r100, %r2, %r11;
	add.s32 	%r101, %r100, %r4;
	add.s32 	%r102, %r101, %r99;
	shl.b32 	%r103, %r102, 1;
	sub.s32 	%r115, %r103, %r1;
	neg.s32 	%r114, %r12;
$L__BB2_22:
	.pragma "nounroll";
	setp.ge.s32 	%p15, %r116, %r5;
	@%p15 bra 	$L__BB2_24;
	cvt.rn.f32.s32 	%f151, %r115;
	mul.f32 	%f152, %f1, %f151;
	fma.rn.f32 	%f153, %f152, 0f3BBB989D, 0f3F000000;
	cvt.sat.f32.f32 	%f154, %f153;
	mov.f32 	%f155, 0f4B400001;
	mov.f32 	%f156, 0f437C0000;
	fma.rm.f32 	%f157, %f154, %f156, %f155;
	add.f32 	%f158, %f157, 0fCB40007F;
	neg.f32 	%f159, %f158;
	fma.rn.f32 	%f160, %f152, 0f3FB8AA3B, %f159;
	fma.rn.f32 	%f161, %f152, 0f32A57060, %f160;
	mov.b32 	%r104, %f157;
	shl.b32 	%r105, %r104, 23;
	mov.b32 	%f162, %r105;
	ex2.approx.ftz.f32 	%f163, %f161;
	mul.f32 	%f164, %f163, %f162;
	mul.f32 	%f165, %f2, %f164;
	sub.f32 	%f166, %f165, %f3;
	cvt.f64.f32 	%fd19, %f166;
	max.f64 	%fd20, %fd19, 0d0000000000000000;
	cvt.rn.f32.f64 	%f167, %fd20;
	mul.wide.s32 	%rd19, %r116, 4;
	add.s64 	%rd20, %rd5, %rd19;
	st.global.f32 	[%rd20], %f167;
$L__BB2_24:
	add.s32 	%r116, %r116, 128;
	add.s32 	%r115, %r115, 256;
	add.s32 	%r114, %r114, 1;
	setp.eq.s32 	%p16, %r114, 0;
	@%p16 bra 	$L__BB2_25;
	bra.uni 	$L__BB2_22;
$L__BB2_25:
	ret;

}
	// .globl	_ZN3cub18CUB_300001_SM_10006detail9transform16transform_kernelINS2_10policy_hubILb1EN4cuda3std3__45tupleIJN6thrust24THRUST_300001_SM_1000_NS17counting_iteratorIiNSA_11use_defaultESC_SC_EEEEEE10policy1000El16computeFinalCallNSA_6detail15normal_iteratorINSA_10device_ptrIfEEEEJSD_EEEvT0_iT1_T2_DpNS2_10kernel_argIT3_EE
.visible .entry _ZN3cub18CUB_300001_SM_10006detail9transform16transform_kernelINS2_10policy_hubILb1EN4cuda3std3__45tupleIJN6thrust24THRUST_300001_SM_1000_NS17counting_iteratorIiNSA_11use_defaultESC_SC_EEEEEE10policy1000El16computeFinalCallNSA_6detail15normal_iteratorINSA_10device_ptrIfEEEEJSD_EEEvT0_iT1_T2_DpNS2_10kernel_argIT3_EE(
	.param .u64 _ZN3cub18CUB_300001_SM_10006detail9transform16transform_kernelINS2_10policy_hubILb1EN4cuda3std3__45tupleIJN6thrust24THRUST_300001_SM_1000_NS17counting_iteratorIiNSA_11use_defaultESC_SC_EEEEEE10policy1000El16computeFinalCallNSA_6detail15normal_iteratorINSA_10device_ptrIfEEEEJSD_EEEvT0_iT1_T2_DpNS2_10kernel_argIT3_EE_param_0,
	.param .u32 _ZN3cub18CUB_300001_SM_10006detail9transform16transform_kernelINS2_10policy_hubILb1EN4cuda3std3__45tupleIJN6thrust24THRUST_300001_SM_1000_NS17counting_iteratorIiNSA_11use_defaultESC_SC_EEEEEE10policy1000El16computeFinalCallNSA_6detail15normal_iteratorINSA_10device_ptrIfEEEEJSD_EEEvT0_iT1_T2_DpNS2_10kernel_argIT3_EE_param_1,
	.param .align 4 .b8 _ZN3cub18CUB_300001_SM_10006detail9transform16transform_kernelINS2_10policy_hubILb1EN4cuda3std3__45tupleIJN6thrust24THRUST_300001_SM_1000_NS17counting_iteratorIiNSA_11use_defaultESC_SC_EEEEEE10policy1000El16computeFinalCallNSA_6detail15normal_iteratorINSA_10device_ptrIfEEEEJSD_EEEvT0_iT1_T2_DpNS2_10kernel_argIT3_EE_param_2[16],
	.param .align 8 .b8 _ZN3cub18CUB_300001_SM_10006detail9transform16transform_kernelINS2_10policy_hubILb1EN4cuda3std3__45tupleIJN6thrust24THRUST_300001_SM_1000_NS17counting_iteratorIiNSA_11use_defaultESC_SC_EEEEEE10policy1000El16computeFinalCallNSA_6detail15normal_iteratorINSA_10device_ptrIfEEEEJSD_EEEvT0_iT1_T2_DpNS2_10kernel_argIT3_EE_param_3[8],
	.param .align 8 .b8 _ZN3cub18CUB_300001_SM_10006detail9transform16transform_kernelINS2_10policy_hubILb1EN4cuda3std3__45tupleIJN6thrust24THRUST_300001_SM_1000_NS17counting_iteratorIiNSA_11use_defaultESC_SC_EEEEEE10policy1000El16computeFinalCallNSA_6detail15normal_iteratorINSA_10device_ptrIfEEEEJSD_EEEvT0_iT1_T2_DpNS2_10kernel_argIT3_EE_param_4[16]
)
.maxntid 128
{
	.reg .pred 	%p<17>;
	.reg .b32 	%r<119>;
	.reg .b32 	%f<168>;
	.reg .b64 	%rd<27>;
	.reg .b64 	%fd<21>;

	ld.param.f32 	%f1, [_ZN3cub18CUB_300001_SM_10006detail9transform16transform_kernelINS2_10policy_hubILb1EN4cuda3std3__45tupleIJN6thrust24THRUST_300001_SM_1000_NS17counting_iteratorIiNSA_11use_defaultESC_SC_EEEEEE10policy1000El16computeFinalCallNSA_6detail15normal_iteratorINSA_10device_ptrIfEEEEJSD_EEEvT0_iT1_T2_DpNS2_10kernel_argIT3_EE_param_2];
	ld.param.f32 	%f2, [_ZN3cub18CUB_300001_SM_10006detail9transform16transform_kernelINS2_10policy_hubILb1EN4cuda3std3__45tupleIJN6thrust24THRUST_300001_SM_1000_NS17counting_iteratorIiNSA_11use_defaultESC_SC_EEEEEE10policy1000El16computeFinalCallNSA_6detail15normal_iteratorINSA_10device_ptrIfEEEEJSD_EEEvT0_iT1_T2_DpNS2_10kernel_argIT3_EE_param_2+4];
	ld.param.f32 	%f3, [_ZN3cub18CUB_300001_SM_10006detail9transform16transform_kernelINS2_10policy_hubILb1EN4cuda3std3__45tupleIJN6thrust24THRUST_300001_SM_1000_NS17counting_iteratorIiNSA_11use_defaultESC_SC_EEEEEE10policy1000El16computeFinalCallNSA_6detail15normal_iteratorINSA_10device_ptrIfEEEEJSD_EEEvT0_iT1_T2_DpNS2_10kernel_argIT3_EE_param_2+8];
	ld.param.u32 	%r1, [_ZN3cub18CUB_300001_SM_10006detail9transform16transform_kernelINS2_10policy_hubILb1EN4cuda3std3__45tupleIJN6thrust24THRUST_300001_SM_1000_NS17counting_iteratorIiNSA_11use_defaultESC_SC_EEEEEE10policy1000El16computeFinalCallNSA_6detail15normal_iteratorINSA_10device_ptrIfEEEEJSD_EEEvT0_iT1_T2_DpNS2_10kernel_argIT3_EE_param_2+12];
	ld.param.u32 	%r2, [_ZN3cub18CUB_300001_SM_10006detail9transform16transform_kernelINS2_10policy_hubILb1EN4cuda3std3__45tupleIJN6thrust24THRUST_300001_SM_1000_NS17counting_iteratorIiNSA_11use_defaultESC_SC_EEEEEE10policy1000El16computeFinalCallNSA_6detail15normal_iteratorINSA_10device_ptrIfEEEEJSD_EEEvT0_iT1_T2_DpNS2_10kernel_argIT3_EE_param_4];
	ld.param.u64 	%rd8, [_ZN3cub18CUB_300001_SM_10006detail9transform16transform_kernelINS2_10policy_hubILb1EN4cuda3std3__45tupleIJN6thrust24THRUST_300001_SM_1000_NS17counting_iteratorIiNSA_11use_defaultESC_SC_EEEEEE10policy1000El16computeFinalCallNSA_6detail15normal_iteratorINSA_10device_ptrIfEEEEJSD_EEEvT0_iT1_T2_DpNS2_10kernel_argIT3_EE_param_0];
	ld.param.u64 	%rd9, [_ZN3cub18CUB_300001_SM_10006detail9transform16transform_kernelINS2_10policy_hubILb1EN4cuda3std3__45tupleIJN6thrust24THRUST_300001_SM_1000_NS17counting_iteratorIiNSA_11use_defaultESC_SC_EEEEEE10policy1000El16computeFinalCallNSA_6detail15normal_iteratorINSA_10device_ptrIfEEEEJSD_EEEvT0_iT1_T2_DpNS2_10kernel_argIT3_EE_param_3];
	ld.param.u32 	%r51, [_ZN3cub18CUB_300001_SM_10006detail9transform16transform_kernelINS2_10policy_hubILb1EN4cuda3std3__45tupleIJN6thrust24THRUST_300001_SM_1000_NS17counting_iteratorIiNSA_11use_defaultESC_SC_EEEEEE10policy1000El16computeFinalCallNSA_6detail15normal_iteratorINSA_10device_ptrIfEEEEJSD_EEEvT0_iT1_T2_DpNS2_10kernel_argIT3_EE_param_1];
	cvta.to.global.u64 	%rd1, %rd9;
	shl.b32 	%r52, %r51, 7;
	mov.u32 	%r3, %ctaid.x;
	cvt.u64.u32 	%rd10, %r3;
	cvt.s64.s32 	%rd11, %r52;
	mul.lo.s64 	%rd2, %rd11, %rd10;
	sub.s64 	%rd12, %rd8, %rd2;
	min.s64 	%rd13, %rd12, %rd11;
	cvt.u32.u64 	%r4, %rd13;
	cvt.u32.u64 	%r5, %rd2;
	setp.eq.s32 	%p1, %r52, %r4;
	@%p1 bra 	$L__BB3_18;
	setp.lt.s32 	%p2, %r51, 1;
	@%p2 bra 	$L__BB3_25;
	mov.u32 	%r6, %tid.x;
	and.b32  	%r7, %r51, 3;
	setp.lt.u32 	%p3, %r51, 4;
	mov.b32 	%r115, 0;
	@%p3 bra 	$L__BB3_13;
	and.b32  	%r115, %r51, 2147483644;
	neg.s32 	%r110, %r115;
	add.s32 	%r109, %r6, 256;
	mul.lo.s32 	%r54, %r3, %r51;
	shl.b32 	%r55, %r54, 8;
	add.s32 	%r56, %r2, %r6;
	shl.b32 	%r57, %r56, 1;
	add.s32 	%r58, %r55, %r57;
	sub.s32 	%r59, %r58, %r1;
	add.s32 	%r108, %r59, 512;
	shl.b64 	%rd14, %rd2, 2;
	add.s64 	%rd15, %rd14, %rd1;
	add.s64 	%rd3, %rd15, 1024;
	mov.u32 	%r107, %r6;
$L__BB3_4:
	mul.wide.s32 	%rd16, %r107, 4;
	add.s64 	%rd5, %rd3, %rd16;
	add.s32 	%r60, %r109, -256;
	setp.ge.s32 	%p4, %r60, %r4;
	@%p4 bra 	$L__BB3_6;
	add.s32 	%r61, %r108, -512;
	cvt.rn.f32.s32 	%f4, %r61;
	mul.f32 	%f5, %f1, %f4;
	fma.rn.f32 	%f6, %f5, 0f3BBB989D, 0f3F000000;
	cvt.sat.f32.f32 	%f7, %f6;
	mov.f32 	%f8, 0f4B400001;
	mov.f32 	%f9, 0f437C0000;
	fma.rm.f32 	%f10, %f7, %f9, %f8;
	add.f32 	%f11, %f10, 0fCB40007F;
	neg.f32 	%f12, %f11;
	fma.rn.f32 	%f13, %f5, 0f3FB8AA3B, %f12;
	fma.rn.f32 	%f14, %f5, 0f32A57060, %f13;
	mov.b32 	%r62, %f10;
	shl.b32 	%r63, %r62, 23;
	mov.b32 	%f15, %r63;
	ex2.approx.ftz.f32 	%f16, %f14;
	mul.f32 	%f17, %f16, %f15;
	mul.f32 	%f18, %f2, %f17;
	sub.f32 	%f19, %f18, %f3;
	cvt.f64.f32 	%fd1, %f19;
	max.f64 	%fd2, %fd1, 0d0000000000000000;
	cvt.rn.f32.f64 	%f20, %fd2;
	st.global.f32 	[%rd5+-1024], %f20;
$L__BB3_6:
	add.s32 	%r64, %r109, -128;
	setp.ge.s32 	%p5, %r64, %r4;
	@%p5 bra 	$L__BB3_8;
	add.s32 	%r65, %r108, -256;
	cvt.rn.f32.s32 	%f21, %r65;
	mul.f32 	%f22, %f1, %f21;
	fma.rn.f32 	%f23, %f22, 0f3BBB989D, 0f3F000000;
	cvt.sat.f32.f32 	%f24, %f23;
	mov.f32 	%f25, 0f4B400001;
	mov.f32 	%f26, 0f437C0000;
	fma.rm.f32 	%f27, %f24, %f26, %f25;
	add.f32 	%f28, %f27, 0fCB40007F;
	neg.f32 	%f29, %f28;
	fma.rn.f32 	%f30, %f22, 0f3FB8AA3B, %f29;
	fma.rn.f32 	%f31, %f22, 0f32A57060, %f30;
	mov.b32 	%r66, %f27;
	shl.b32 	%r67, %r66, 23;
	mov.b32 	%f32, %r67;
	ex2.approx.ftz.f32 	%f33, %f31;
	mul.f32 	%f34, %f33, %f32;
	mul.f32 	%f35, %f2, %f34;
	sub.f32 	%f36, %f35, %f3;
	cvt.f64.f32 	%fd3, %f36;
	max.f64 	%fd4, %fd3, 0d0000000000000000;
	cvt.rn.f32.f64 	%f37, %fd4;
	st.global.f32 	[%rd5+-512], %f37;
$L__BB3_8:
	setp.ge.s32 	%p6, %r109, %r4;
	@%p6 bra 	$L__BB3_10;
	cvt.rn.f32.s32 	%f38, %r108;
	mul.f32 	%f39, %f1, %f38;
	fma.rn.f32 	%f40, %f39, 0f3BBB989D, 0f3F000000;
	cvt.sat.f32.f32 	%f41, %f40;
	mov.f32 	%f42, 0f4B400001;
	mov.f32 	%f43, 0f437C0000;
	fma.rm.f32 	%f44, %f41, %f43, %f42;
	add.f32 	%f45, %f44, 0fCB40007F;
	neg.f32 	%f46, %f45;
	fma.rn.f32 	%f47, %f39, 0f3FB8AA3B, %f46;
	fma.rn.f32 	%f48, %f39, 0f32A57060, %f47;
	mov.b32 	%r68, %f44;
	shl.b32 	%r69, %r68, 23;
	mov.b32 	%f49, %r69;
	ex2.approx.ftz.f32 	%f50, %f48;
	mul.f32 	%f51, %f50, %f49;
	mul.f32 	%f52, %f2, %f51;
	sub.f32 	%f53, %f52, %f3;
	cvt.f64.f32 	%fd5, %f53;
	max.f64 	%fd6, %fd5, 0d0000000000000000;
	cvt.rn.f32.f64 	%f54, %fd6;
	st.global.f32 	[%rd5], %f54;
$L__BB3_10:
	add.s32 	%r70, %r109, 128;
	setp.ge.s32 	%p7, %r70, %r4;
	@%p7 bra 	$L__BB3_12;
	add.s32 	%r71, %r108, 256;
	cvt.rn.f32.s32 	%f55, %r71;
	mul.f32 	%f56, %f1, %f55;
	fma.rn.f32 	%f57, %f56, 0f3BBB989D, 0f3F000000;
	cvt.sat.f32.f32 	%f58, %f57;
	mov.f32 	%f59, 0f4B400001;
	mov.f32 	%f60, 0f437C0000;
	fma.rm.f32 	%f61, %f58, %f60, %f59;
	add.f32 	%f62, %f61, 0fCB40007F;
	neg.f32 	%f63, %f62;
	fma.rn.f32 	%f64, %f56, 0f3FB8AA3B, %f63;
	fma.rn.f32 	%f65, %f56, 0f32A57060, %f64;
	mov.b32 	%r72, %f61;
	shl.b32 	%r73, %r72, 23;
	mov.b32 	%f66, %r73;
	ex2.approx.ftz.f32 	%f67, %f65;
	mul.f32 	%f68, %f67, %f66;
	mul.f32 	%f69, %f2, %f68;
	sub.f32 	%f70, %f69, %f3;
	cvt.f64.f32 	%fd7, %f70;
	max.f64 	%fd8, %fd7, 0d0000000000000000;
	cvt.rn.f32.f64 	%f71, %fd8;
	st.global.f32 	[%rd5+512], %f71;
$L__BB3_12:
	add.s32 	%r110, %r110, 4;
	add.s32 	%r109, %r109, 512;
	add.s32 	%r108, %r108, 1024;
	add.s32 	%r107, %r107, 512;
	setp.eq.s32 	%p8, %r110, 0;
	@%p8 bra 	$L__BB3_13;
	bra.uni 	$L__BB3_4;
$L__BB3_13:
	setp.eq.s32 	%p9, %r7, 0;
	@%p9 bra 	$L__BB3_25;
	shl.b64 	%rd17, %rd2, 2;
	add.s64 	%rd7, %rd1, %rd17;
	shl.b32 	%r74, %r115, 7;
	add.s32 	%r118, %r6, %r74;
	add.s32 	%r75, %r2, %r6;
	add.s32 	%r76, %r75, %r5;
	add.s32 	%r77, %r76, %r74;
	shl.b32 	%r78, %r77, 1;
	sub.s32 	%r117, %r78, %r1;
	neg.s32 	%r116, %r7;
$L__BB3_15:
	.pragma "nounroll";
	setp.ge.s32 	%p10, %r118, %r4;
	@%p10 bra 	$L__BB3_17;
	cvt.rn.f32.s32 	%f72, %r117;
	mul.f32 	%f73, %f1, %f72;
	fma.rn.f32 	%f74, %f73, 0f3BBB989D, 0f3F000000;
	cvt.sat.f32.f32 	%f75, %f74;
	mov.f32 	%f76, 0f4B400001;
	mov.f32 	%f77, 0f437C0000;
	fma.rm.f32 	%f78, %f75, %f77, %f76;
	add.f32 	%f79, %f78, 0fCB40007F;
	neg.f32 	%f80, %f79;
	fma.rn.f32 	%f81, %f73, 0f3FB8AA3B, %f80;
	fma.rn.f32 	%f82, %f73, 0f32A57060, %f81;
	mov.b32 	%r79, %f78;
	shl.b32 	%r80, %r79, 23;
	mov.b32 	%f83, %r80;
	ex2.approx.ftz.f32 	%f84, %f82;
	mul.f32 	%f85, %f84, %f83;
	mul.f32 	%f86, %f2, %f85;
	sub.f32 	%f87, %f86, %f3;
	cvt.f64.f32 	%fd9, %f87;
	max.f64 	%fd10, %fd9, 0d0000000000000000;
	cvt.rn.f32.f64 	%f88, %fd10;
	mul.wide.s32 	%rd18, %r118, 4;
	add.s64 	%rd19, %rd7, %rd18;
	st.global.f32 	[%rd19], %f88;
$L__BB3_17:
	add.s32 	%r118, %r118, 128;
	add.s32 	%r117, %r117, 256;
	add.s32 	%r116, %r116, 1;
	setp.ne.s32 	%p11, %r116, 0;
	@%p11 bra 	$L__BB3_15;
	bra.uni 	$L__BB3_25;
$L__BB3_18:
	setp.lt.s32 	%p12, %r51, 1;
	@%p12 bra 	$L__BB3_25;
	mov.u32 	%r12, %tid.x;
	and.b32  	%r13, %r51, 3;
	setp.lt.u32 	%p13, %r51, 4;
	mov.b32 	%r111, 0;
	@%p13 bra 	$L__BB3_22;
	and.b32  	%r111, %r51, 2147483644;
	neg.s32 	%r106, %r111;
	shl.b64 	%rd20, %rd2, 2;
	add.s64 	%rd21, %rd20, %rd1;
	add.s64 	%rd4, %rd21, 1024;
	add.s32 	%r82, %r2, %r12;
	add.s32 	%r83, %r82, %r5;
	shl.b32 	%r84, %r83, 1;
	sub.s32 	%r85, %r84, %r1;
	add.s32 	%r104, %r85, 512;
	mov.u32 	%r105, %r12;
$L__BB3_21:
	mul.wide.s32 	%rd22, %r105, 4;
	add.s64 	%rd23, %rd4, %rd22;
	add.s32 	%r86, %r104, -512;
	cvt.rn.f32.s32 	%f89, %r86;
	mul.f32 	%f90, %f1, %f89;
	fma.rn.f32 	%f91, %f90, 0f3BBB989D, 0f3F000000;
	cvt.sat.f32.f32 	%f92, %f91;
	mov.f32 	%f93, 0f4B400001;
	mov.f32 	%f94, 0f437C0000;
	fma.rm.f32 	%f95, %f92, %f94, %f93;
	add.f32 	%f96, %f95, 0fCB40007F;
	neg.f32 	%f97, %f96;
	fma.rn.f32 	%f98, %f90, 0f3FB8AA3B, %f97;
	fma.rn.f32 	%f99, %f90, 0f32A57060, %f98;
	mov.b32 	%r87, %f95;
	shl.b32 	%r88, %r87, 23;
	mov.b32 	%f100, %r88;
	ex2.approx.ftz.f32 	%f101, %f99;
	mul.f32 	%f102, %f101, %f100;
	mul.f32 	%f103, %f2, %f102;
	sub.f32 	%f104, %f103, %f3;
	cvt.f64.f32 	%fd11, %f104;
	max.f64 	%fd12, %fd11, 0d0000000000000000;
	cvt.rn.f32.f64 	%f105, %fd12;
	st.global.f32 	[%rd23+-1024], %f105;
	add.s32 	%r89, %r104, -256;
	cvt.rn.f32.s32 	%f106, %r89;
	mul.f32 	%f107, %f1, %f106;
	fma.rn.f32 	%f108, %f107, 0f3BBB989D, 0f3F000000;
	cvt.sat.f32.f32 	%f109, %f108;
	fma.rm.f32 	%f110, %f109, %f94, %f93;
	add.f32 	%f111, %f110, 0fCB40007F;
	neg.f32 	%f112, %f111;
	fma.rn.f32 	%f113, %f107, 0f3FB8AA3B, %f112;
	fma.rn.f32 	%f114, %f107, 0f32A57060, %f113;
	mov.b32 	%r90, %f110;
	shl.b32 	%r91, %r90, 23;
	mov.b32 	%f115, %r91;
	ex2.approx.ftz.f32 	%f116, %f114;
	mul.f32 	%f117, %f116, %f115;
	mul.f32 	%f118, %f2, %f117;
	sub.f32 	%f119, %f118, %f3;
	cvt.f64.f32 	%fd13, %f119;
	max.f64 	%fd14, %fd13, 0d0000000000000000;
	cvt.rn.f32.f64 	%f120, %fd14;
	st.global.f32 	[%rd23+-512], %f120;
	add.s32 	%r92, %r104, 256;
	cvt.rn.f32.s32 	%f121, %r104;
	mul.f32 	%f122, %f1, %f121;
	fma.rn.f32 	%f123, %f122, 0f3BBB989D, 0f3F000000;
	cvt.sat.f32.f32 	%f124, %f123;
	fma.rm.f32 	%f125, %f124, %f94, %f93;
	add.f32 	%f126, %f125, 0fCB40007F;
	neg.f32 	%f127, %f126;
	fma.rn.f32 	%f128, %f122, 0f3FB8AA3B, %f127;
	fma.rn.f32 	%f129, %f122, 0f32A57060, %f128;
	mov.b32 	%r93, %f125;
	shl.b32 	%r94, %r93, 23;
	mov.b32 	%f130, %r94;
	ex2.approx.ftz.f32 	%f131, %f129;
	mul.f32 	%f132, %f131, %f130;
	mul.f32 	%f133, %f2, %f132;
	sub.f32 	%f134, %f133, %f3;
	cvt.f64.f32 	%fd15, %f134;
	max.f64 	%fd16, %fd15, 0d0000000000000000;
	cvt.rn.f32.f64 	%f135, %fd16;
	st.global.f32 	[%rd23], %f135;
	cvt.rn.f32.s32 	%f136, %r92;
	mul.f32 	%f137, %f1, %f136;
	fma.rn.f32 	%f138, %f137, 0f3BBB989D, 0f3F000000;
	cvt.sat.f32.f32 	%f139, %f138;
	fma.rm.f32 	%f140, %f139, %f94, %f93;
	add.f32 	%f141, %f140, 0fCB40007F;
	neg.f32 	%f142, %f141;
	fma.rn.f32 	%f143, %f137, 0f3FB8AA3B, %f142;
	fma.rn.f32 	%f144, %f137, 0f32A57060, %f143;
	mov.b32 	%r95, %f140;
	shl.b32 	%r96, %r95, 23;
	mov.b32 	%f145, %r96;
	ex2.approx.ftz.f32 	%f146, %f144;
	mul.f32 	%f147, %f146, %f145;
	mul.f32 	%f148, %f2, %f147;
	sub.f32 	%f149, %f148, %f3;
	cvt.f64.f32 	%fd17, %f149;
	max.f64 	%fd18, %fd17, 0d0000000000000000;
	cvt.rn.f32.f64 	%f150, %fd18;
	st.global.f32 	[%rd23+512], %f150;
	add.s32 	%r106, %r106, 4;
	add.s32 	%r105, %r105, 512;
	add.s32 	%r104, %r104, 1024;
	setp.eq.s32 	%p14, %r106, 0;
	@%p14 bra 	$L__BB3_22;
	bra.uni 	$L__BB3_21;
$L__BB3_22:
	setp.eq.s32 	%p15, %r13, 0;
	@%p15 bra 	$L__BB3_25;
	shl.b64 	%rd24, %rd2, 2;
	add.s64 	%rd6, %rd1, %rd24;
	shl.b32 	%r97, %r111, 7;
	add.s32 	%r114, %r12, %r97;
	add.s32 	%r98, %r2, %r12;
	add.s32 	%r99, %r98, %r5;
	add.s32 	%r100, %r99, %r97;
	shl.b32 	%r101, %r100, 1;
	sub.s32 	%r113, %r101, %r1;
	neg.s32 	%r112, %r13;
$L__BB3_24:
	.pragma "nounroll";
	mul.wide.s32 	%rd25, %r114, 4;
	add.s64 	%rd26, %rd6, %rd25;
	cvt.rn.f32.s32 	%f151, %r113;
	mul.f32 	%f152, %f1, %f151;
	fma.rn.f32 	%f153, %f152, 0f3BBB989D, 0f3F000000;
	cvt.sat.f32.f32 	%f154, %f153;
	mov.f32 	%f155, 0f4B400001;
	mov.f32 	%f156, 0f437C0000;
	fma.rm.f32 	%f157, %f154, %f156, %f155;
	add.f32 	%f158, %f157, 0fCB40007F;
	neg.f32 	%f159, %f158;
	fma.rn.f32 	%f160, %f152, 0f3FB8AA3B, %f159;
	fma.rn.f32 	%f161, %f152, 0f32A57060, %f160;
	mov.b32 	%r102, %f157;
	shl.b32 	%r103, %r102, 23;
	mov.b32 	%f162, %r103;
	ex2.approx.ftz.f32 	%f163, %f161;
	mul.f32 	%f164, %f163, %f162;
	mul.f32 	%f165, %f2, %f164;
	sub.f32 	%f166, %f165, %f3;
	cvt.f64.f32 	%fd19, %f166;
	max.f64 	%fd20, %fd19, 0d0000000000000000;
	cvt.rn.f32.f64 	%f167, %fd20;
	st.global.f32 	[%rd26], %f167;
	add.s32 	%r114, %r114, 128;
	add.s32 	%r113, %r113, 256;
	add.s32 	%r112, %r112, 1;
	setp.eq.s32 	%p16, %r112, 0;
	@%p16 bra 	$L__BB3_25;
	bra.uni 	$L__BB3_24;
$L__BB3_25:
	ret;

}
	// .globl	_ZN3cub18CUB_300001_SM_10006detail9transform16transform_kernelINS2_10policy_hubILb1EN4cuda3std3__45tupleIJN6thrust24THRUST_300001_SM_1000_NS6detail15normal_iteratorINSA_10device_ptrIfEEEESF_EEEE10policy1000Ei8discountSF_JPfSK_EEEvT0_iT1_T2_DpNS2_10kernel_argIT3_EE
.visible .entry _ZN3cub18CUB_300001_SM_10006detail9transform16transform_kernelINS2_10policy_hubILb1EN4cuda3std3__45tupleIJN6thrust24THRUST_300001_SM_1000_NS6detail15normal_iteratorINSA_10device_ptrIfEEEESF_EEEE10policy1000Ei8discountSF_JPfSK_EEEvT0_iT1_T2_DpNS2_10kernel_argIT3_EE(
	.param .u32 _ZN3cub18CUB_300001_SM_10006detail9transform16transform_kernelINS2_10policy_hubILb1EN4cuda3std3__45tupleIJN6thrust24THRUST_300001_SM_1000_NS6detail15normal_iteratorINSA_10device_ptrIfEEEESF_EEEE10policy1000Ei8discountSF_JPfSK_EEEvT0_iT1_T2_DpNS2_10kernel_argIT3_EE_param_0,
	.param .u32 _ZN3cub18CUB_300001_SM_10006detail9transform16transform_kernelINS2_10policy_hubILb1EN4cuda3std3__45tupleIJN6thrust24THRUST_300001_SM_1000_NS6detail15normal_iteratorINSA_10device_ptrIfEEEESF_EEEE10policy1000Ei8discountSF_JPfSK_EEEvT0_iT1_T2_DpNS2_10kernel_argIT3_EE_param_1,
	.param .align 4 .b8 _ZN3cub18CUB_300001_SM_10006detail9transform16transform_kernelINS2_10policy_hubILb1EN4cuda3std3__45tupleIJN6thrust24THRUST_300001_SM_1000_NS6detail15normal_iteratorINSA_10device_ptrIfEEEESF_EEEE10policy1000Ei8discountSF_JPfSK_EEEvT0_iT1_T2_DpNS2_10kernel_argIT3_EE_param_2[8],
	.param .align 8 .b8 _ZN3cub18CUB_300001_SM_10006detail9transform16transform_kernelINS2_10policy_hubILb1EN4cuda3std3__45tupleIJN6thrust24THRUST_300001_SM_1000_NS6detail15normal_iteratorINSA_10device_ptrIfEEEESF_EEEE10policy1000Ei8discountSF_JPfSK_EEEvT0_iT1_T2_DpNS2_10kernel_argIT3_EE_param_3[8],
	.param .align 8 .b8 _ZN3cub18CUB_300001_SM_10006detail9transform16transform_kernelINS2_10policy_hubILb1EN4cuda3std3__45tupleIJN6thrust24THRUST_300001_SM_1000_NS6detail15normal_iteratorINSA_10device_ptrIfEEEESF_EEEE10policy1000Ei8discountSF_JPfSK_EEEvT0_iT1_T2_DpNS2_10kernel_argIT3_EE_param_4[16],
	.param .align 8 .b8 _ZN3cub18CUB_300001_SM_10006detail9transform16transform_kernelINS2_10policy_hubILb1EN4cuda3std3__45tupleIJN6thrust24THRUST_300001_SM_1000_NS6detail15normal_iteratorINSA_10device_ptrIfEEEESF_EEEE10policy1000Ei8discountSF_JPfSK_EEEvT0_iT1_T2_DpNS2_10kernel_argIT3_EE_param_5[16]
)
.maxntid 128
{
	.reg .pred 	%p<38>;
	.reg .b32 	%r<84>;
	.reg .b32 	%f<123>;
	.reg .b64 	%rd<98>;

	ld.param.f32 	%f1, [_ZN3cub18CUB_300001_SM_10006detail9transform16transform_kernelINS2_10policy_hubILb1EN4cuda3std3__45tupleIJN6thrust24THRUST_300001_SM_1000_NS6detail15normal_iteratorINSA_10device_ptrIfEEEESF_EEEE10policy1000Ei8discountSF_JPfSK_EEEvT0_iT1_T2_DpNS2_10kernel_argIT3_EE_param_2];
	ld.param.f32 	%f2, [_ZN3cub18CUB_300001_SM_10006detail9transform16transform_kernelINS2_10policy_hubILb1EN4cuda3std3__45tupleIJN6thrust24THRUST_300001_SM_1000_NS6detail15normal_iteratorINSA_10device_ptrIfEEEESF_EEEE10policy1000Ei8discountSF_JPfSK_EEEvT0_iT1_T2_DpNS2_10kernel_argIT3_EE_param_2+4];
	ld.param.u32 	%r45, [_ZN3cub18CUB_300001_SM_10006detail9transform16transform_kernelINS2_10policy_hubILb1EN4cuda3std3__45tupleIJN6thrust24THRUST_300001_SM_1000_NS6detail15normal_iteratorINSA_10device_ptrIfEEEESF_EEEE10policy1000Ei8discountSF_JPfSK_EEEvT0_iT1_T2_DpNS2_10kernel_argIT3_EE_param_0];
	ld.param.u64 	%rd26, [_ZN3cub18CUB_300001_SM_10006detail9transform16transform_kernelINS2_10policy_hubILb1EN4cuda3std3__45tupleIJN6thrust24THRUST_300001_SM_1000_NS6detail15normal_iteratorINSA_10device_ptrIfEEEESF_EEEE10policy1000Ei8discountSF_JPfSK_EEEvT0_iT1_T2_DpNS2_10kernel_argIT3_EE_param_5];
	ld.param.u64 	%rd24, [_ZN3cub18CUB_300001_SM_10006detail9transform16transform_kernelINS2_10policy_hubILb1EN4cuda3std3__45tupleIJN6thrust24THRUST_300001_SM_1000_NS6detail15normal_iteratorINSA_10device_ptrIfEEEESF_EEEE10policy1000Ei8discountSF_JPfSK_EEEvT0_iT1_T2_DpNS2_10kernel_argIT3_EE_param_4];
	ld.param.u64 	%rd28, [_ZN3cub18CUB_300001_SM_10006detail9transform16transform_kernelINS2_10policy_hubILb1EN4cuda3std3__45tupleIJN6thrust24THRUST_300001_SM_1000_NS6detail15normal_iteratorINSA_10device_ptrIfEEEESF_EEEE10policy1000Ei8discountSF_JPfSK_EEEvT0_iT1_T2_DpNS2_10kernel_argIT3_EE_param_3];
	ld.param.u32 	%r44, [_ZN3cub18CUB_300001_SM_10006detail9transform16transform_kernelINS2_10policy_hubILb1EN4cuda3std3__45tupleIJN6thrust24THRUST_300001_SM_1000_NS6detail15normal_iteratorINSA_10device_ptrIfEEEESF_EEEE10policy1000Ei8discountSF_JPfSK_EEEvT0_iT1_T2_DpNS2_10kernel_argIT3_EE_param_1];
	cvta.to.global.u64 	%rd1, %rd28;
	cvta.to.global.u64 	%rd2, %rd24;
	cvta.to.global.u64 	%rd3, %rd26;
	shl.b32 	%r1, %r44, 7;
	mov.u32 	%r46, %ctaid.x;
	mul.lo.s32 	%r2, %r1, %r46;
	sub.s32 	%r3, %r45, %r2;
	min.s32 	%r4, %r1, %r3;
	shl.b32 	%r5, %r4, 2;
	mov.u32 	%r6, %tid.x;
	shl.b32 	%r74, %r6, 7;
	setp.ge.s32 	%p1, %r74, %r5;
	@%p1 bra 	$L__BB4_5;
	mul.wide.u32 	%rd4, %r6, 128;
	add.s64 	%rd29, %rd2, %rd4;
	mul.wide.s32 	%rd5, %r2, 4;
	add.s64 	%rd95, %rd29, %rd5;
	mov.u32 	%r73, %r74;
$L__BB4_2:
	.pragma "nounroll";
	// begin inline asm
	prefetch.global.L2 [%rd95];
	// end inline asm
	add.s32 	%r73, %r73, 16384;
	add.s64 	%rd95, %rd95, 16384;
	setp.lt.s32 	%p2, %r73, %r5;
	@%p2 bra 	$L__BB4_2;
	add.s64 	%rd31, %rd3, %rd4;
	add.s64 	%rd96, %rd31, %rd5;
$L__BB4_4:
	.pragma "nounroll";
	// begin inline asm
	prefetch.global.L2 [%rd96];
	// end inline asm
	add.s32 	%r74, %r74, 16384;
	add.s64 	%rd96, %rd96, 16384;
	setp.lt.s32 	%p3, %r74, %r5;
	@%p3 bra 	$L__BB4_4;
$L__BB4_5:
	mul.wide.s32 	%rd97, %r2, 4;
	add.s64 	%rd12, %rd2, %rd97;
	add.s64 	%rd13, %rd3, %rd97;
	add.s64 	%rd14, %rd1, %rd97;
	setp.gt.s32 	%p4, %r1, %r3;
	@%p4 bra 	$L__BB4_18;
	setp.lt.s32 	%p5, %r44, 1;
	@%p5 bra 	$L__BB4_59;
	setp.lt.u32 	%p6, %r44, 8;
	mov.b32 	%r82, 0;
	@%p6 bra 	$L__BB4_10;
	and.b32  	%r48, %r44, 2147483640;
	neg.s32 	%r76, %r48;
	mul.wide.u32 	%rd34, %r6, 4;
	add.s64 	%rd15, %rd1, %rd34;
	add.s64 	%rd35, %rd97, 1536;
	add.s64 	%rd17, %rd2, %rd35;
	add.s32 	%r75, %r6, 128;
	add.s64 	%rd18, %rd1, %rd35;
$L__BB4_9:
	.pragma "nounroll";
	and.b32  	%r82, %r44, 2147483640;
	mul.wide.s32 	%rd36, %r75, 4;
	add.s64 	%rd37, %rd17, %rd36;
	cvta.to.global.u64 	%rd38, %rd26;
	mov.u32 	%r49, %ctaid.x;
	mul.lo.s32 	%r50, %r44, %r49;
	shl.b32 	%r51, %r50, 7;
	mul.wide.s32 	%rd39, %r51, 4;
	add.s64 	%rd40, %rd39, %rd38;
	add.s64 	%rd41, %rd40, %rd36;
	add.s64 	%rd42, %rd18, %rd36;
	cvta.to.global.u64 	%rd43, %rd24;
	mul.wide.u32 	%rd44, %r6, 4;
	add.s64 	%rd45, %rd43, %rd44;
	add.s64 	%rd46, %rd45, %rd97;
	add.s64 	%rd47, %rd38, %rd44;
	add.s64 	%rd48, %rd47, %rd97;
	ld.global.f32 	%f3, [%rd46];
	ld.global.f32 	%f4, [%rd48];
	mul.f32 	%f5, %f2, %f4;
	fma.rn.f32 	%f6, %f1, %f3, %f5;
	add.s64 	%rd49, %rd15, %rd97;
	st.global.f32 	[%rd49], %f6;
	ld.global.f32 	%f7, [%rd37+-1536];
	ld.global.f32 	%f8, [%rd41];
	mul.f32 	%f9, %f2, %f8;
	fma.rn.f32 	%f10, %f1, %f7, %f9;
	st.global.f32 	[%rd42+-1536], %f10;
	ld.global.f32 	%f11, [%rd37+-1024];
	ld.global.f32 	%f12, [%rd41+512];
	mul.f32 	%f13, %f2, %f12;
	fma.rn.f32 	%f14, %f1, %f11, %f13;
	st.global.f32 	[%rd42+-1024], %f14;
	ld.global.f32 	%f15, [%rd37+-512];
	ld.global.f32 	%f16, [%rd41+1024];
	mul.f32 	%f17, %f2, %f16;
	fma.rn.f32 	%f18, %f1, %f15, %f17;
	st.global.f32 	[%rd42+-512], %f18;
	ld.global.f32 	%f19, [%rd37];
	ld.global.f32 	%f20, [%rd41+1536];
	mul.f32 	%f21, %f2, %f20;
	fma.rn.f32 	%f22, %f1, %f19, %f21;
	st.global.f32 	[%rd42], %f22;
	ld.global.f32 	%f23, [%rd37+512];
	ld.global.f32 	%f24, [%rd41+2048];
	mul.f32 	%f25, %f2, %f24;
	fma.rn.f32 	%f26, %f1, %f23, %f25;
	st.global.f32 	[%rd42+512], %f26;
	ld.global.f32 	%f27, [%rd37+1024];
	ld.global.f32 	%f28, [%rd41+2560];
	mul.f32 	%f29, %f2, %f28;
	fma.rn.f32 	%f30, %f1, %f27, %f29;
	st.global.f32 	[%rd42+1024], %f30;
	ld.global.f32 	%f31, [%rd37+1536];
	ld.global.f32 	%f32, [%rd41+3072];
	mul.f32 	%f33, %f2, %f32;
	fma.rn.f32 	%f34, %f1, %f31, %f33;
	st.global.f32 	[%rd42+1536], %f34;
	add.s32 	%r76, %r76, 8;
	add.s64 	%rd97, %rd97, 4096;
	add.s32 	%r75, %r75, 1024;
	setp.eq.s32 	%p7, %r76, 0;
	@%p7 bra 	$L__BB4_10;
	bra.uni 	$L__BB4_9;
$L__BB4_10:
	and.b32  	%r38, %r44, 7;
	setp.eq.s32 	%p8, %r38, 0;
	@%p8 bra 	$L__BB4_59;
	and.b32  	%r39, %r44, 3;
	setp.lt.u32 	%p9, %r38, 4;
	@%p9 bra 	$L__BB4_13;
	shl.b32 	%r52, %r82, 7;
	add.s32 	%r53, %r52, %r6;
	mul.wide.s32 	%rd50, %r53, 4;
	add.s64 	%rd51, %rd12, %rd50;
	add.s64 	%rd52, %rd13, %rd50;
	ld.global.f32 	%f35, [%rd51];
	ld.global.f32 	%f36, [%rd52];
	mul.f32 	%f37, %f2, %f36;
	fma.rn.f32 	%f38, %f1, %f35, %f37;
	add.s64 	%rd53, %rd14, %rd50;
	st.global.f32 	[%rd53], %f38;
	ld.global.f32 	%f39, [%rd51+512];
	ld.global.f32 	%f40, [%rd52+512];
	mul.f32 	%f41, %f2, %f40;
	fma.rn.f32 	%f42, %f1, %f39, %f41;
	st.global.f32 	[%rd53+512], %f42;
	ld.global.f32 	%f43, [%rd51+1024];
	ld.global.f32 	%f44, [%rd52+1024];
	mul.f32 	%f45, %f2, %f44;
	fma.rn.f32 	%f46, %f1, %f43, %f45;
	st.global.f32 	[%rd53+1024], %f46;
	ld.global.f32 	%f47, [%rd51+1536];
	ld.global.f32 	%f48, [%rd52+1536];
	mul.f32 	%f49, %f2, %f48;
	fma.rn.f32 	%f50, %f1, %f47, %f49;
	st.global.f32 	[%rd53+1536], %f50;
	add.s32 	%r82, %r82, 4;
$L__BB4_13:
	setp.eq.s32 	%p10, %r39, 0;
	@%p10 bra 	$L__BB4_59;
	setp.eq.s32 	%p11, %r39, 1;
	@%p11 bra 	$L__BB4_16;
	shl.b32 	%r54, %r82, 7;
	add.s32 	%r55, %r54, %r6;
	mul.wide.s32 	%rd54, %r55, 4;
	add.s64 	%rd55, %rd12, %rd54;
	add.s64 	%rd56, %rd13, %rd54;
	ld.global.f32 	%f51, [%rd55];
	ld.global.f32 	%f52, [%rd56];
	mul.f32 	%f53, %f2, %f52;
	fma.rn.f32 	%f54, %f1, %f51, %f53;
	add.s64 	%rd57, %rd14, %rd54;
	st.global.f32 	[%rd57], %f54;
	ld.global.f32 	%f55, [%rd55+512];
	ld.global.f32 	%f56, [%rd56+512];
	mul.f32 	%f57, %f2, %f56;
	fma.rn.f32 	%f58, %f1, %f55, %f57;
	st.global.f32 	[%rd57+512], %f58;
	add.s32 	%r82, %r82, 2;
$L__BB4_16:
	and.b32  	%r56, %r44, 1;
	setp.eq.b32 	%p12, %r56, 1;
	not.pred 	%p13, %p12;
	@%p13 bra 	$L__BB4_59;
	shl.b32 	%r57, %r82, 7;
	add.s32 	%r58, %r57, %r6;
	mul.wide.s32 	%rd58, %r58, 4;
	add.s64 	%rd59, %rd12, %rd58;
	add.s64 	%rd60, %rd13, %rd58;
	ld.global.f32 	%f59, [%rd59];
	ld.global.f32 	%f60, [%rd60];
	mul.f32 	%f61, %f2, %f60;
	fma.rn.f32 	%f62, %f1, %f59, %f61;
	add.s64 	%rd61, %rd14, %rd58;
	st.global.f32 	[%rd61], %f62;
	bra.uni 	$L__BB4_59;
$L__BB4_18:
	setp.lt.s32 	%p14, %r44, 1;
	@%p14 bra 	$L__BB4_59;
	and.b32  	%r14, %r44, 7;
	setp.lt.u32 	%p15, %r44, 8;
	mov.b32 	%r78, 0;
	@%p15 bra 	$L__BB4_38;
	and.b32  	%r78, %r44, 2147483640;
	mov.b32 	%r77, 0;
$L__BB4_21:
	.pragma "nounroll";
	shl.b32 	%r61, %r77, 7;
	add.s32 	%r22, %r61, %r6;
	setp.ge.s32 	%p16, %r22, %r4;
	@%p16 bra 	$L__BB4_23;
	mul.wide.u32 	%rd62, %r22, 4;
	add.s64 	%rd63, %rd12, %rd62;
	add.s64 	%rd64, %rd13, %rd62;
	ld.global.f32 	%f63, [%rd63];
	ld.global.f32 	%f64, [%rd64];
	mul.f32 	%f65, %f2, %f64;
	fma.rn.f32 	%f66, %f1, %f63, %f65;
	add.s64 	%rd65, %rd14, %rd62;
	st.global.f32 	[%rd65], %f66;
$L__BB4_23:
	add.s32 	%r62, %r22, 128;
	setp.ge.s32 	%p17, %r62, %r4;
	mul.wide.s32 	%rd66, %r62, 4;
	add.s64 	%rd21, %rd12, %rd66;
	add.s64 	%rd22, %rd13, %rd66;
	add.s64 	%rd23, %rd14, %rd66;
	@%p17 bra 	$L__BB4_25;
	ld.global.f32 	%f67, [%rd21];
	ld.global.f32 	%f68, [%rd22];
	mul.f32 	%f69, %f2, %f68;
	fma.rn.f32 	%f70, %f1, %f67, %f69;
	st.global.f32 	[%rd23], %f70;
$L__BB4_25:
	add.s32 	%r63, %r22, 256;
	setp.ge.s32 	%p18, %r63, %r4;
	@%p18 bra 	$L__BB4_27;
	ld.global.f32 	%f71, [%rd21+512];
	ld.global.f32 	%f72, [%rd22+512];
	mul.f32 	%f73, %f2, %f72;
	fma.rn.f32 	%f74, %f1, %f71, %f73;
	st.global.f32 	[%rd23+512], %f74;
$L__BB4_27:
	add.s32 	%r64, %r22, 384;
	setp.ge.s32 	%p19, %r64, %r4;
	@%p19 bra 	$L__BB4_29;
	ld.global.f32 	%f75, [%rd21+1024];
	ld.global.f32 	%f76, [%rd22+1024];
	mul.f32 	%f77, %f2, %f76;
	fma.rn.f32 	%f78, %f1, %f75, %f77;
	st.global.f32 	[%rd23+1024], %f78;
$L__BB4_29:
	add.s32 	%r65, %r22, 512;
	setp.ge.s32 	%p20, %r65, %r4;
	@%p20 bra 	$L__BB4_31;
	ld.global.f32 	%f79, [%rd21+1536];
	ld.global.f32 	%f80, [%rd22+1536];
	mul.f32 	%f81, %f2, %f80;
	fma.rn.f32 	%f82, %f1, %f79, %f81;
	st.global.f32 	[%rd23+1536], %f82;
$L__BB4_31:
	add.s32 	%r66, %r22, 640;
	setp.ge.s32 	%p21, %r66, %r4;
	@%p21 bra 	$L__BB4_33;
	ld.global.f32 	%f83, [%rd21+2048];
	ld.global.f32 	%f84, [%rd22+2048];
	mul.f32 	%f85, %f2, %f84;
	fma.rn.f32 	%f86, %f1, %f83, %f85;
	st.global.f32 	[%rd23+2048], %f86;
$L__BB4_33:
	add.s32 	%r67, %r22, 768;
	setp.ge.s32 	%p22, %r67, %r4;
	@%p22 bra 	$L__BB4_35;
	ld.global.f32 	%f87, [%rd21+2560];
	ld.global.f32 	%f88, [%rd22+2560];
	mul.f32 	%f89, %f2, %f88;
	fma.rn.f32 	%f90, %f1, %f87, %f89;
	st.global.f32 	[%rd23+2560], %f90;
$L__BB4_35:
	add.s32 	%r68, %r22, 896;
	setp.ge.s32 	%p23, %r68, %r4;
	@%p23 bra 	$L__BB4_37;
	ld.global.f32 	%f91, [%rd21+3072];
	ld.global.f32 	%f92, [%rd22+3072];
	mul.f32 	%f93, %f2, %f92;
	fma.rn.f32 	%f94, %f1, %f91, %f93;
	st.global.f32 	[%rd23+3072], %f94;
$L__BB4_37:
	add.s32 	%r77, %r77, 8;
	setp.ne.s32 	%p24, %r77, %r78;
	@%p24 bra 	$L__BB4_21;
$L__BB4_38:
	setp.eq.s32 	%p25, %r14, 0;
	@%p25 bra 	$L__BB4_59;
	and.b32  	%r25, %r44, 3;
	setp.lt.u32 	%p26, %r14, 4;
	@%p26 bra 	$L__BB4_49;
	shl.b32 	%r69, %r78, 7;
	add.s32 	%r26, %r69, %r6;
	setp.ge.s32 	%p27, %r26, %r4;
	@%p27 bra 	$L__BB4_42;
	mul.wide.s32 	%rd67, %r26, 4;
	add.s64 	%rd68, %rd12, %rd67;
	add.s64 	%rd69, %rd13, %rd67;
	ld.global.f32 	%f95, [%rd68];
	ld.global.f32 	%f96, [%rd69];
	mul.f32 	%f97, %f2, %f96;
	fma.rn.f32 	%f98, %f1, %f95, %f97;
	add.s64 	%rd70, %rd14, %rd67;
	st.global.f32 	[%rd70], %f98;
$L__BB4_42:
	add.s32 	%r27, %r26, 128;
	setp.ge.s32 	%p28, %r27, %r4;
	@%p28 bra 	$L__BB4_44;
	mul.wide.s32 	%rd71, %r27, 4;
	add.s64 	%rd72, %rd12, %rd71;
	add.s64 	%rd73, %rd13, %rd71;
	ld.global.f32 	%f99, [%rd72];
	ld.global.f32 	%f100, [%rd73];
	mul.f32 	%f101, %f2, %f100;
	fma.rn.f32 	%f102, %f1, %f99, %f101;
	add.s64 	%rd74, %rd14, %rd71;
	st.global.f32 	[%rd74], %f102;
$L__BB4_44:
	add.s32 	%r28, %r26, 256;
	setp.ge.s32 	%p29, %r28, %r4;
	@%p29 bra 	$L__BB4_46;
	mul.wide.s32 	%rd75, %r28, 4;
	add.s64 	%rd76, %rd12, %rd75;
	add.s64 	%rd77, %rd13, %rd75;
	ld.global.f32 	%f103, [%rd76];
	ld.global.f32 	%f104, [%rd77];
	mul.f32 	%f105, %f2, %f104;
	fma.rn.f32 	%f106, %f1, %f103, %f105;
	add.s64 	%rd78, %rd14, %rd75;
	st.global.f32 	[%rd78], %f106;
$L__BB4_46:
	add.s32 	%r29, %r26, 384;
	setp.ge.s32 	%p30, %r29, %r4;
	@%p30 bra 	$L__BB4_48;
	mul.wide.s32 	%rd79, %r29, 4;
	add.s64 	%rd80, %rd12, %rd79;
	add.s64 	%rd81, %rd13, %rd79;
	ld.global.f32 	%f107, [%rd80];
	ld.global.f32 	%f108, [%rd81];
	mul.f32 	%f109, %f2, %f108;
	fma.rn.f32 	%f110, %f1, %f107, %f109;
	add.s64 	%rd82, %rd14, %rd79;
	st.global.f32 	[%rd82], %f110;
$L__BB4_48:
	add.s32 	%r78, %r78, 4;
$L__BB4_49:
	setp.eq.s32 	%p31, %r25, 0;
	@%p31 bra 	$L__BB4_59;
	setp.eq.s32 	%p32, %r25, 1;
	@%p32 bra 	$L__BB4_56;
	shl.b32 	%r70, %r78, 7;
	add.s32 	%r32, %r70, %r6;
	setp.ge.s32 	%p33, %r32, %r4;
	@%p33 bra 	$L__BB4_53;
	mul.wide.s32 	%rd83, %r32, 4;
	add.s64 	%rd84, %rd12, %rd83;
	add.s64 	%rd85, %rd13, %rd83;
	ld.global.f32 	%f111, [%rd84];
	ld.global.f32 	%f112, [%rd85];
	mul.f32 	%f113, %f2, %f112;
	fma.rn.f32 	%f114, %f1, %f111, %f113;
	add.s64 	%rd86, %rd14, %rd83;
	st.global.f32 	[%rd86], %f114;
$L__BB4_53:
	add.s32 	%r33, %r32, 128;
	setp.ge.s32 	%p34, %r33, %r4;
	@%p34 bra 	$L__BB4_55;
	mul.wide.s32 	%rd87, %r33, 4;
	add.s64 	%rd88, %rd12, %rd87;
	add.s64 	%rd89, %rd13, %rd87;
	ld.global.f32 	%f115, [%rd88];
	ld.global.f32 	%f116, [%rd89];
	mul.f32 	%f117, %f2, %f116;
	fma.rn.f32 	%f118, %f1, %f115, %f117;
	add.s64 	%rd90, %rd14, %rd87;
	st.global.f32 	[%rd90], %f118;
$L__BB4_55:
	add.s32 	%r78, %r78, 2;
$L__BB4_56:
	and.b32  	%r71, %r44, 1;
	setp.eq.b32 	%p35, %r71, 1;
	not.pred 	%p36, %p35;
	@%p36 bra 	$L__BB4_59;
	shl.b32 	%r72, %r78, 7;
	add.s32 	%r36, %r72, %r6;
	setp.ge.s32 	%p37, %r36, %r4;
	@%p37 bra 	$L__BB4_59;
	mul.wide.s32 	%rd91, %r36, 4;
	add.s64 	%rd92, %rd12, %rd91;
	add.s64 	%rd93, %rd13, %rd91;
	ld.global.f32 	%f119, [%rd92];
	ld.global.f32 	%f120, [%rd93];
	mul.f32 	%f121, %f2, %f120;
	fma.rn.f32 	%f122, %f1, %f119, %f121;
	add.s64 	%rd94, %rd14, %rd91;
	st.global.f32 	[%rd94], %f122;
$L__BB4_59:
	ret;

}
	// .globl	_ZN3cub18CUB_300001_SM_10006detail9transform16transform_kernelINS2_10policy_hubILb1EN4cuda3std3__45tupleIJN6thrust24THRUST_300001_SM_1000_NS6detail15normal_iteratorINSA_10device_ptrIfEEEESF_EEEE10policy1000El8discountSF_JPfSK_EEEvT0_iT1_T2_DpNS2_10kernel_argIT3_EE
.visible .entry _ZN3cub18CUB_300001_SM_10006detail9transform16transform_kernelINS2_10policy_hubILb1EN4cuda3std3__45tupleIJN6thrust24THRUST_300001_SM_1000_NS6detail15normal_iteratorINSA_10device_ptrIfEEEESF_EEEE10policy1000El8discountSF_JPfSK_EEEvT0_iT1_T2_DpNS2_10kernel_argIT3_EE(
	.param .u64 _ZN3cub18CUB_300001_SM_10006detail9transform16transform_kernelINS2_10policy_hubILb1EN4cuda3std3__45tupleIJN6thrust24THRUST_300001_SM_1000_NS6detail15normal_iteratorINSA_10device_ptrIfEEEESF_EEEE10policy1000El8discountSF_JPfSK_EEEvT0_iT1_T2_DpNS2_10kernel_argIT3_EE_param_0,
	.param .u32 _ZN3cub18CUB_300001_SM_10006detail9transform16transform_kernelINS2_10policy_hubILb1EN4cuda3std3__45tupleIJN6thrust24THRUST_300001_SM_1000_NS6detail15normal_iteratorINSA_10device_ptrIfEEEESF_EEEE10policy1000El8discountSF_JPfSK_EEEvT0_iT1_T2_DpNS2_10kernel_argIT3_EE_param_1,
	.param .align 4 .b8 _ZN3cub18CUB_300001_SM_10006detail9transform16transform_kernelINS2_10policy_hubILb1EN4cuda3std3__45tupleIJN6thrust24THRUST_300001_SM_1000_NS6detail15normal_iteratorINSA_10device_ptrIfEEEESF_EEEE10policy1000El8discountSF_JPfSK_EEEvT0_iT1_T2_DpNS2_10kernel_argIT3_EE_param_2[8],
	.param .align 8 .b8 _ZN3cub18CUB_300001_SM_10006detail9transform16transform_kernelINS2_10policy_hubILb1EN4cuda3std3__45tupleIJN6thrust24THRUST_300001_SM_1000_NS6detail15normal_iteratorINSA_10device_ptrIfEEEESF_EEEE10policy1000El8discountSF_JPfSK_EEEvT0_iT1_T2_DpNS2_10kernel_argIT3_EE_param_3[8],
	.param .align 8 .b8 _ZN3cub18CUB_300001_SM_10006detail9transform16transform_kernelINS2_10policy_hubILb1EN4cuda3std3__45tupleIJN6thrust24THRUST_300001_SM_1000_NS6detail15normal_iteratorINSA_10device_ptrIfEEEESF_EEEE10policy1000El8discountSF_JPfSK_EEEvT0_iT1_T2_DpNS2_10kernel_argIT3_EE_param_4[16],
	.param .align 8 .b8 _ZN3cub18CUB_300001_SM_10006detail9transform16transform_kernelINS2_10policy_hubILb1EN4cuda3std3__45tupleIJN6thrust24THRUST_300001_SM_1000_NS6detail15normal_iteratorINSA_10device_ptrIfEEEESF_EEEE10policy1000El8discountSF_JPfSK_EEEvT0_iT1_T2_DpNS2_10kernel_argIT3_EE_param_5[16]
)
.maxntid 128
{
	.reg .pred 	%p<38>;
	.reg .b32 	%r<80>;
	.reg .b32 	%f<123>;
	.reg .b64 	%rd<107>;

	ld.param.f32 	%f1, [_ZN3cub18CUB_300001_SM_10006detail9transform16transform_kernelINS2_10policy_hubILb1EN4cuda3std3__45tupleIJN6thrust24THRUST_300001_SM_1000_NS6detail15normal_iteratorINSA_10device_ptrIfEEEESF_EEEE10policy1000El8discountSF_JPfSK_EEEvT0_iT1_T2_DpNS2_10kernel_argIT3_EE_param_2];
	ld.param.f32 	%f2, [_ZN3cub18CUB_300001_SM_10006detail9transform16transform_kernelINS2_10policy_hubILb1EN4cuda3std3__45tupleIJN6thrust24THRUST_300001_SM_1000_NS6detail15normal_iteratorINSA_10device_ptrIfEEEESF_EEEE10policy1000El8discountSF_JPfSK_EEEvT0_iT1_T2_DpNS2_10kernel_argIT3_EE_param_2+4];
	ld.param.u64 	%rd29, [_ZN3cub18CUB_300001_SM_10006detail9transform16transform_kernelINS2_10policy_hubILb1EN4cuda3std3__45tupleIJN6thrust24THRUST_300001_SM_1000_NS6detail15normal_iteratorINSA_10device_ptrIfEEEESF_EEEE10policy1000El8discountSF_JPfSK_EEEvT0_iT1_T2_DpNS2_10kernel_argIT3_EE_param_0];
	ld.param.u64 	%rd27, [_ZN3cub18CUB_300001_SM_10006detail9transform16transform_kernelINS2_10policy_hubILb1EN4cuda3std3__45tupleIJN6thrust24THRUST_300001_SM_1000_NS6detail15normal_iteratorINSA_10device_ptrIfEEEESF_EEEE10policy1000El8discountSF_JPfSK_EEEvT0_iT1_T2_DpNS2_10kernel_argIT3_EE_param_5];
	ld.param.u64 	%rd25, [_ZN3cub18CUB_300001_SM_10006detail9transform16transform_kernelINS2_10policy_hubILb1EN4cuda3std3__45tupleIJN6thrust24THRUST_300001_SM_1000_NS6detail15normal_iteratorINSA_10device_ptrIfEEEESF_EEEE10policy1000El8discountSF_JPfSK_EEEvT0_iT1_T2_DpNS2_10kernel_argIT3_EE_param_4];
	ld.param.u64 	%rd30, [_ZN3cub18CUB_300001_SM_10006detail9transform16transform_kernelINS2_10policy_hubILb1EN4cuda3std3__45tupleIJN6thrust24THRUST_300001_SM_1000_NS6detail15normal_iteratorINSA_10device_ptrIfEEEESF_EEEE10policy1000El8discountSF_JPfSK_EEEvT0_iT1_T2_DpNS2_10kernel_argIT3_EE_param_3];
	ld.param.u32 	%r42, [_ZN3cub18CUB_300001_SM_10006detail9transform16transform_kernelINS2_10policy_hubILb1EN4cuda3std3__45tupleIJN6thrust24THRUST_300001_SM_1000_NS6detail15normal_iteratorINSA_10device_ptrIfEEEESF_EEEE10policy1000El8discountSF_JPfSK_EEEvT0_iT1_T2_DpNS2_10kernel_argIT3_EE_param_1];
	cvta.to.global.u64 	%rd1, %rd30;
	cvta.to.global.u64 	%rd2, %rd25;
	cvta.to.global.u64 	%rd3, %rd27;
	shl.b32 	%r1, %r42, 7;
	mov.u32 	%r43, %ctaid.x;
	cvt.u64.u32 	%rd31, %r43;
	cvt.s64.s32 	%rd32, %r1;
	mul.lo.s64 	%rd4, %rd32, %rd31;
	sub.s64 	%rd33, %rd29, %rd4;
	min.s64 	%rd34, %rd33, %rd32;
	cvt.u32.u64 	%r2, %rd34;
	shl.b32 	%r3, %r2, 2;
	mov.u32 	%r4, %tid.x;
	shl.b32 	%r70, %r4, 7;
	setp.ge.s32 	%p1, %r70, %r3;
	@%p1 bra 	$L__BB5_5;
	shl.b64 	%rd5, %rd4, 2;
	add.s64 	%rd35, %rd2, %rd5;
	mul.wide.u32 	%rd6, %r4, 128;
	add.s64 	%rd104, %rd35, %rd6;
	mov.u32 	%r69, %r70;
$L__BB5_2:
	.pragma "nounroll";
	// begin inline asm
	prefetch.global.L2 [%rd104];
	// end inline asm
	add.s32 	%r69, %r69, 16384;
	add.s64 	%rd104, %rd104, 16384;
	setp.lt.s32 	%p2, %r69, %r3;
	@%p2 bra 	$L__BB5_2;
	add.s64 	%rd37, %rd3, %rd5;
	add.s64 	%rd105, %rd37, %rd6;
$L__BB5_4:
	.pragma "nounroll";
	// begin inline asm
	prefetch.global.L2 [%rd105];
	// end inline asm
	add.s32 	%r70, %r70, 16384;
	add.s64 	%rd105, %rd105, 16384;
	setp.lt.s32 	%p3, %r70, %r3;
	@%p3 bra 	$L__BB5_4;
$L__BB5_5:
	shl.b64 	%rd106, %rd4, 2;
	add.s64 	%rd13, %rd2, %rd106;
	add.s64 	%rd14, %rd3, %rd106;
	add.s64 	%rd15, %rd1, %rd106;
	setp.eq.s32 	%p4, %r1, %r2;
	@%p4 bra 	$L__BB5_47;
	setp.lt.s32 	%p5, %r42, 1;
	@%p5 bra 	$L__BB5_59;
	and.b32  	%r10, %r42, 7;
	setp.lt.u32 	%p6, %r42, 8;
	mov.b32 	%r77, 0;
	@%p6 bra 	$L__BB5_26;
	and.b32  	%r77, %r42, 2147483640;
	mov.b32 	%r73, 0;
$L__BB5_9:
	.pragma "nounroll";
	shl.b32 	%r46, %r73, 7;
	add.s32 	%r20, %r46, %r4;
	setp.ge.s32 	%p7, %r20, %r2;
	@%p7 bra 	$L__BB5_11;
	mul.wide.u32 	%rd40, %r20, 4;
	add.s64 	%rd41, %rd13, %rd40;
	add.s64 	%rd42, %rd14, %rd40;
	ld.global.f32 	%f3, [%rd41];
	ld.global.f32 	%f4, [%rd42];
	mul.f32 	%f5, %f2, %f4;
	fma.rn.f32 	%f6, %f1, %f3, %f5;
	add.s64 	%rd43, %rd15, %rd40;
	st.global.f32 	[%rd43], %f6;
$L__BB5_11:
	add.s32 	%r47, %r20, 128;
	setp.ge.s32 	%p8, %r47, %r2;
	mul.wide.s32 	%rd44, %r47, 4;
	add.s64 	%rd22, %rd13, %rd44;
	add.s64 	%rd23, %rd14, %rd44;
	add.s64 	%rd24, %rd15, %rd44;
	@%p8 bra 	$L__BB5_13;
	ld.global.f32 	%f7, [%rd22];
	ld.global.f32 	%f8, [%rd23];
	mul.f32 	%f9, %f2, %f8;
	fma.rn.f32 	%f10, %f1, %f7, %f9;
	st.global.f32 	[%rd24], %f10;
$L__BB5_13:
	add.s32 	%r48, %r20, 256;
	setp.ge.s32 	%p9, %r48, %r2;
	@%p9 bra 	$L__BB5_15;
	ld.global.f32 	%f11, [%rd22+512];
	ld.global.f32 	%f12, [%rd23+512];
	mul.f32 	%f13, %f2, %f12;
	fma.rn.f32 	%f14, %f1, %f11, %f13;
	st.global.f32 	[%rd24+512], %f14;
$L__BB5_15:
	add.s32 	%r49, %r20, 384;
	setp.ge.s32 	%p10, %r49, %r2;
	@%p10 bra 	$L__BB5_17;
	ld.global.f32 	%f15, [%rd22+1024];
	ld.global.f32 	%f16, [%rd23+1024];
	mul.f32 	%f17, %f2, %f16;
	fma.rn.f32 	%f18, %f1, %f15, %f17;
	st.global.f32 	[%rd24+1024], %f18;
$L__BB5_17:
	add.s32 	%r50, %r20, 512;
	setp.ge.s32 	%p11, %r50, %r2;
	@%p11 bra 	$L__BB5_19;
	ld.global.f32 	%f19, [%rd22+1536];
	ld.global.f32 	%f20, [%rd23+1536];
	mul.f32 	%f21, %f2, %f20;
	fma.rn.f32 	%f22, %f1, %f19, %f21;
	st.global.f32 	[%rd24+1536], %f22;
$L__BB5_19:
	add.s32 	%r51, %r20, 640;
	setp.ge.s32 	%p12, %r51, %r2;
	@%p12 bra 	$L__BB5_21;
	ld.global.f32 	%f23, [%rd22+2048];
	ld.global.f32 	%f24, [%rd23+2048];
	mul.f32 	%f25, %f2, %f24;
	fma.rn.f32 	%f26, %f1, %f23, %f25;
	st.global.f32 	[%rd24+2048], %f26;
$L__BB5_21:
	add.s32 	%r52, %r20, 768;
	setp.ge.s32 	%p13, %r52, %r2;
	@%p13 bra 	$L__BB5_23;
	ld.global.f32 	%f27, [%rd22+2560];
	ld.global.f32 	%f28, [%rd23+2560];
	mul.f32 	%f29, %f2, %f28;
	fma.rn.f32 	%f30, %f1, %f27, %f29;
	st.global.f32 	[%rd24+2560], %f30;
$L__BB5_23:
	add.s32 	%r53, %r20, 896;
	setp.ge.s32 	%p14, %r53, %r2;
	@%p14 bra 	$L__BB5_25;
	ld.global.f32 	%f31, [%rd22+3072];
	ld.global.f32 	%f32, [%rd23+3072];
	mul.f32 	%f33, %f2, %f32;
	fma.rn.f32 	%f34, %f1, %f31, %f33;
	st.global.f32 	[%rd24+3072], %f34;
$L__BB5_25:
	add.s32 	%r73, %r73, 8;
	setp.eq.s32 	%p15, %r73, %r77;
	@%p15 bra 	$L__BB5_26;
	bra.uni 	$L__BB5_9;
$L__BB5_26:
	setp.eq.s32 	%p16, %r10, 0;
	@%p16 bra 	$L__BB5_59;
	and.b32  	%r30, %r42, 3;
	setp.lt.u32 	%p17, %r10, 4;
	@%p17 bra 	$L__BB5_37;
	shl.b32 	%r54, %r77, 7;
	add.s32 	%r31, %r54, %r4;
	setp.ge.s32 	%p18, %r31, %r2;
	@%p18 bra 	$L__BB5_30;
	mul.wide.s32 	%rd45, %r31, 4;
	add.s64 	%rd46, %rd13, %rd45;
	add.s64 	%rd47, %rd14, %rd45;
	ld.global.f32 	%f35, [%rd46];
	ld.global.f32 	%f36, [%rd47];
	mul.f32 	%f37, %f2, %f36;
	fma.rn.f32 	%f38, %f1, %f35, %f37;
	add.s64 	%rd48, %rd15, %rd45;
	st.global.f32 	[%rd48], %f38;
$L__BB5_30:
	add.s32 	%r32, %r31, 128;
	setp.ge.s32 	%p19, %r32, %r2;
	@%p19 bra 	$L__BB5_32;
	mul.wide.s32 	%rd49, %r32, 4;
	add.s64 	%rd50, %rd13, %rd49;
	add.s64 	%rd51, %rd14, %rd49;
	ld.global.f32 	%f39, [%rd50];
	ld.global.f32 	%f40, [%rd51];
	mul.f32 	%f41, %f2, %f40;
	fma.rn.f32 	%f42, %f1, %f39, %f41;
	add.s64 	%rd52, %rd15, %rd49;
	st.global.f32 	[%rd52], %f42;
$L__BB5_32:
	add.s32 	%r33, %r31, 256;
	setp.ge.s32 	%p20, %r33, %r2;
	@%p20 bra 	$L__BB5_34;
	mul.wide.s32 	%rd53, %r33, 4;
	add.s64 	%rd54, %rd13, %rd53;
	add.s64 	%rd55, %rd14, %rd53;
	ld.global.f32 	%f43, [%rd54];
	ld.global.f32 	%f44, [%rd55];
	mul.f32 	%f45, %f2, %f44;
	fma.rn.f32 	%f46, %f1, %f43, %f45;
	add.s64 	%rd56, %rd15, %rd53;
	st.global.f32 	[%rd56], %f46;
$L__BB5_34:
	add.s32 	%r34, %r31, 384;
	setp.ge.s32 	%p21, %r34, %r2;
	@%p21 bra 	$L__BB5_36;
	mul.wide.s32 	%rd57, %r34, 4;
	add.s64 	%rd58, %rd13, %rd57;
	add.s64 	%rd59, %rd14, %rd57;
	ld.global.f32 	%f47, [%rd58];
	ld.global.f32 	%f48, [%rd59];
	mul.f32 	%f49, %f2, %f48;
	fma.rn.f32 	%f50, %f1, %f47, %f49;
	add.s64 	%rd60, %rd15, %rd57;
	st.global.f32 	[%rd60], %f50;
$L__BB5_36:
	add.s32 	%r77, %r77, 4;
$L__BB5_37:
	setp.eq.s32 	%p22, %r30, 0;
	@%p22 bra 	$L__BB5_59;
	setp.eq.s32 	%p23, %r30, 1;
	@%p23 bra 	$L__BB5_44;
	shl.b32 	%r55, %r77, 7;
	add.s32 	%r37, %r55, %r4;
	setp.ge.s32 	%p24, %r37, %r2;
	@%p24 bra 	$L__BB5_41;
	mul.wide.s32 	%rd61, %r37, 4;
	add.s64 	%rd62, %rd13, %rd61;
	add.s64 	%rd63, %rd14, %rd61;
	ld.global.f32 	%f51, [%rd62];
	ld.global.f32 	%f52, [%rd63];
	mul.f32 	%f53, %f2, %f52;
	fma.rn.f32 	%f54, %f1, %f51, %f53;
	add.s64 	%rd64, %rd15, %rd61;
	st.global.f32 	[%rd64], %f54;
$L__BB5_41:
	add.s32 	%r38, %r37, 128;
	setp.ge.s32 	%p25, %r38, %r2;
	@%p25 bra 	$L__BB5_43;
	mul.wide.s32 	%rd65, %r38, 4;
	add.s64 	%rd66, %rd13, %rd65;
	add.s64 	%rd67, %rd14, %rd65;
	ld.global.f32 	%f55, [%rd66];
	ld.global.f32 	%f56, [%rd67];
	mul.f32 	%f57, %f2, %f56;
	fma.rn.f32 	%f58, %f1, %f55, %f57;
	add.s64 	%rd68, %rd15, %rd65;
	st.global.f32 	[%rd68], %f58;
$L__BB5_43:
	add.s32 	%r77, %r77, 2;
$L__BB5_44:
	and.b32  	%r56, %r42, 1;
	setp.eq.b32 	%p26, %r56, 1;
	not.pred 	%p27, %p26;
	@%p27 bra 	$L__BB5_59;
	shl.b32 	%r57, %r77, 7;
	add.s32 	%r41, %r57, %r4;
	setp.ge.s32 	%p28, %r41, %r2;
	@%p28 bra 	$L__BB5_59;
	mul.wide.s32 	%rd69, %r41, 4;
	add.s64 	%rd70, %rd13, %rd69;
	add.s64 	%rd71, %rd14, %rd69;
	ld.global.f32 	%f59, [%rd70];
	ld.global.f32 	%f60, [%rd71];
	mul.f32 	%f61, %f2, %f60;
	fma.rn.f32 	%f62, %f1, %f59, %f61;
	add.s64 	%rd72, %rd15, %rd69;
	st.global.f32 	[%rd72], %f62;
	bra.uni 	$L__BB5_59;
$L__BB5_47:
	setp.lt.s32 	%p29, %r42, 1;
	@%p29 bra 	$L__BB5_59;
	setp.lt.u32 	%p30, %r42, 8;
	mov.b32 	%r75, 0;
	@%p30 bra 	$L__BB5_51;
	and.b32  	%r75, %r42, 2147483640;
	neg.s32 	%r72, %r75;
	mul.wide.u32 	%rd73, %r4, 4;
	add.s64 	%rd16, %rd1, %rd73;
	add.s64 	%rd74, %rd106, 1536;
	add.s64 	%rd18, %rd2, %rd74;
	add.s32 	%r71, %r4, 128;
	add.s64 	%rd19, %rd1, %rd74;
$L__BB5_50:
	.pragma "nounroll";
	mul.wide.s32 	%rd75, %r71, 4;
	add.s64 	%rd76, %rd18, %rd75;
	cvta.to.global.u64 	%rd77, %rd27;
	cvt.s64.s32 	%rd78, %r1;
	mov.u32 	%r61, %ctaid.x;
	cvt.u64.u32 	%rd79, %r61;
	mul.lo.s64 	%rd80, %rd78, %rd79;
	shl.b64 	%rd81, %rd80, 2;
	add.s64 	%rd82, %rd81, %rd77;
	add.s64 	%rd83, %rd82, %rd75;
	add.s64 	%rd84, %rd19, %rd75;
	cvta.to.global.u64 	%rd85, %rd25;
	mul.wide.u32 	%rd86, %r4, 4;
	add.s64 	%rd87, %rd85, %rd86;
	add.s64 	%rd88, %rd87, %rd106;
	add.s64 	%rd89, %rd77, %rd86;
	add.s64 	%rd90, %rd89, %rd106;
	ld.global.f32 	%f63, [%rd88];
	ld.global.f32 	%f64, [%rd90];
	mul.f32 	%f65, %f2, %f64;
	fma.rn.f32 	%f66, %f1, %f63, %f65;
	add.s64 	%rd91, %rd16, %rd106;
	st.global.f32 	[%rd91], %f66;
	ld.global.f32 	%f67, [%rd76+-1536];
	ld.global.f32 	%f68, [%rd83];
	mul.f32 	%f69, %f2, %f68;
	fma.rn.f32 	%f70, %f1, %f67, %f69;
	st.global.f32 	[%rd84+-1536], %f70;
	ld.global.f32 	%f71, [%rd76+-1024];
	ld.global.f32 	%f72, [%rd83+512];
	mul.f32 	%f73, %f2, %f72;
	fma.rn.f32 	%f74, %f1, %f71, %f73;
	st.global.f32 	[%rd84+-1024], %f74;
	ld.global.f32 	%f75, [%rd76+-512];
	ld.global.f32 	%f76, [%rd83+1024];
	mul.f32 	%f77, %f2, %f76;
	fma.rn.f32 	%f78, %f1, %f75, %f77;
	st.global.f32 	[%rd84+-512], %f78;
	ld.global.f32 	%f79, [%rd76];
	ld.global.f32 	%f80, [%rd83+1536];
	mul.f32 	%f81, %f2, %f80;
	fma.rn.f32 	%f82, %f1, %f79, %f81;
	st.global.f32 	[%rd84], %f82;
	ld.global.f32 	%f83, [%rd76+512];
	ld.global.f32 	%f84, [%rd83+2048];
	mul.f32 	%f85, %f2, %f84;
	fma.rn.f32 	%f86, %f1, %f83, %f85;
	st.global.f32 	[%rd84+512], %f86;
	ld.global.f32 	%f87, [%rd76+1024];
	ld.global.f32 	%f88, [%rd83+2560];
	mul.f32 	%f89, %f2, %f88;
	fma.rn.f32 	%f90, %f1, %f87, %f89;
	st.global.f32 	[%rd84+1024], %f90;
	ld.global.f32 	%f91, [%rd76+1536];
	ld.global.f32 	%f92, [%rd83+3072];
	mul.f32 	%f93, %f2, %f92;
	fma.rn.f32 	%f94, %f1, %f91, %f93;
	st.global.f32 	[%rd84+1536], %f94;
	add.s32 	%r72, %r72, 8;
	add.s64 	%rd106, %rd106, 4096;
	add.s32 	%r71, %r71, 1024;
	setp.eq.s32 	%p31, %r72, 0;
	@%p31 bra 	$L__BB5_51;
	bra.uni 	$L__BB5_50;
$L__BB5_51:
	and.b32  	%r23, %r42, 7;
	setp.eq.s32 	%p32, %r23, 0;
	@%p32 bra 	$L__BB5_59;
	and.b32  	%r24, %r42, 3;
	setp.lt.u32 	%p33, %r23, 4;
	@%p33 bra 	$L__BB5_54;
	shl.b32 	%r62, %r75, 7;
	add.s32 	%r63, %r62, %r4;
	mul.wide.s32 	%rd92, %r63, 4;
	add.s64 	%rd93, %rd13, %rd92;
	add.s64 	%rd94, %rd14, %rd92;
	ld.global.f32 	%f95, [%rd93];
	ld.global.f32 	%f96, [%rd94];
	mul.f32 	%f97, %f2, %f96;
	fma.rn.f32 	%f98, %f1, %f95, %f97;
	add.s64 	%rd95, %rd15, %rd92;
	st.global.f32 	[%rd95], %f98;
	ld.global.f32 	%f99, [%rd93+512];
	ld.global.f32 	%f100, [%rd94+512];
	mul.f32 	%f101, %f2, %f100;
	fma.rn.f32 	%f102, %f1, %f99, %f101;
	st.global.f32 	[%rd95+512], %f102;
	ld.global.f32 	%f103, [%rd93+1024];
	ld.global.f32 	%f104, [%rd94+1024];
	mul.f32 	%f105, %f2, %f104;
	fma.rn.f32 	%f106, %f1, %f103, %f105;
	st.global.f32 	[%rd95+1024], %f106;
	ld.global.f32 	%f107, [%rd93+1536];
	ld.global.f32 	%f108, [%rd94+1536];
	mul.f32 	%f109, %f2, %f108;
	fma.rn.f32 	%f110, %f1, %f107, %f109;
	st.global.f32 	[%rd95+1536], %f110;
	add.s32 	%r75, %r75, 4;
$L__BB5_54:
	setp.eq.s32 	%p34, %r24, 0;
	@%p34 bra 	$L__BB5_59;
	setp.eq.s32 	%p35, %r24, 1;
	@%p35 bra 	$L__BB5_57;
	shl.b32 	%r64, %r75, 7;
	add.s32 	%r65, %r64, %r4;
	mul.wide.s32 	%rd96, %r65, 4;
	add.s64 	%rd97, %rd13, %rd96;
	add.s64 	%rd98, %rd14, %rd96;
	ld.global.f32 	%f111, [%rd97];
	ld.global.f32 	%f112, [%rd98];
	mul.f32 	%f113, %f2, %f112;
	fma.rn.f32 	%f114, %f1, %f111, %f113;
	add.s64 	%rd99, %rd15, %rd96;
	st.global.f32 	[%rd99], %f114;
	ld.global.f32 	%f115, [%rd97+512];
	ld.global.f32 	%f116, [%rd98+512];
	mul.f32 	%f117, %f2, %f116;
	fma.rn.f32 	%f118, %f1, %f115, %f117;
	st.global.f32 	[%rd99+512], %f118;
	add.s32 	%r75, %r75, 2;
$L__BB5_57:
	and.b32  	%r66, %r42, 1;
	setp.eq.b32 	%p36, %r66, 1;
	not.pred 	%p37, %p36;
	@%p37 bra 	$L__BB5_59;
	shl.b32 	%r67, %r75, 7;
	add.s32 	%r68, %r67, %r4;
	mul.wide.s32 	%rd100, %r68, 4;
	add.s64 	%rd101, %rd13, %rd100;
	add.s64 	%rd102, %rd14, %rd100;
	ld.global.f32 	%f119, [%rd101];
	ld.global.f32 	%f120, [%rd102];
	mul.f32 	%f121, %f2, %f120;
	fma.rn.f32 	%f122, %f1, %f119, %f121;
	add.s64 	%rd103, %rd15, %rd100;
	st.global.f32 	[%rd103], %f122;
$L__BB5_59:
	ret;

}


// ===== COMPILED SASS (sm_100) =====

	.target	sm_100

	.elftype	@"ET_EXEC"


//--------------------- .note.nv.tkinfo           --------------------------
	.section	.note.nv.tkinfo,"",@"SHT_NOTE"
	.sectionflags	@"SHF_NOTE_NV_TKINFO"
	.tkinfo
        /*0018*/ 	.word	0x00000002
        /*0030*/ 	.string	""
        /*0030*/ 	.string	"ptxas"
        /*0030*/ 	.string	"Cuda compilation tools, release 13.0, V13.0.88"
        /*0030*/ 	.string	"Build cuda_13.0.r13.0/compiler.36424714_0"
        /*0030*/ 	.string	"-arch sm_100 -m 64 "



//--------------------- .note.nv.cuinfo           --------------------------
	.section	.note.nv.cuinfo,"",@"SHT_NOTE"
	.sectionflags	@"SHF_NOTE_NV_CUINFO"
        /*0018*/ 	.short	0x0002
        /*001a*/ 	.short	0x0064
        /*001c*/ 	.short	0x0082
	.zero		2


//--------------------- .nv.info                  --------------------------
	.section	.nv.info,"",@"SHT_CUDA_INFO"
	.align	4


	//----- nvinfo : EIATTR_REGCOUNT
	.align		4
        /*0000*/ 	.byte	0x04, 0x2f
        /*0002*/ 	.short	(.L_44 - .L_43)
	.align		4
.L_43:
        /*0004*/ 	.word	index@(_ZN3cub18CUB_300001_SM_10006detail11EmptyKernelIvEEvv)
        /*0008*/ 	.word	0x00000004


	//----- nvinfo : EIATTR_FRAME_SIZE
	.align		4
.L_44:
        /*000c*/ 	.byte	0x04, 0x11
        /*000e*/ 	.short	(.L_46 - .L_45)
	.align		4
.L_45:
        /*0010*/ 	.word	index@(_ZN3cub18CUB_300001_SM_10006detail11EmptyKernelIvEEvv)
        /*0014*/ 	.word	0x00000000


	//----- nvinfo : EIATTR_REGCOUNT
	.align		4
.L_46:
        /*0018*/ 	.byte	0x04, 0x2f
        /*001a*/ 	.short	(.L_48 - .L_47)
	.align		4
.L_47:
        /*001c*/ 	.word	index@(_ZN3cub18CUB_300001_SM_10006detail8for_each13static_kernelINS2_12policy_hub_t12policy_500_tEmN6thrust24THRUST_300001_SM_1000_NS8cuda_cub20__uninitialized_fill7functorINS7_10device_ptrIfEEfEEEEvT0_T1_)
        /*0020*/ 	.word	0x00000008


	//----- nvinfo : EIATTR_FRAME_SIZE
	.align		4
.L_48:
        /*0024*/ 	.byte	0x04, 0x11
        /*0026*/ 	.short	(.L_50 - .L_49)
	.align		4
.L_49:
        /*0028*/ 	.word	index@(_ZN3cub18CUB_300001_SM_10006detail8for_each13static_kernelINS2_12policy_hub_t12policy_500_tEmN6thrust24THRUST_300001_SM_1000_NS8cuda_cub20__uninitialized_fill7functorINS7_10device_ptrIfEEfEEEEvT0_T1_)
        /*002c*/ 	.word	0x00000000


	//----- nvinfo : EIATTR_REGCOUNT
	.align		4
.L_50:
        /*0030*/ 	.byte	0x04, 0x2f
        /*0032*/ 	.short	(.L_52 - .L_51)
	.align		4
.L_51:
        /*0034*/ 	.word	index@(_ZN3cub18CUB_300001_SM_10006detail9transform16transform_kernelINS2_10policy_hubILb1EN4cuda3std3__45tupleIJN6thrust24THRUST_300001_SM_1000_NS17counting_iteratorIiNSA_11use_defaultESC_SC_EEEEEE10policy1000Ei16computeFinalCallNSA_6detail15normal_iteratorINSA_10device_ptrIfEEEEJSD_EEEvT0_iT1_T2_DpNS2_10kernel_argIT3_EE)
        /*0038*/ 	.word	0x0000001a


	//----- nvinfo : EIATTR_FRAME_SIZE
	.align		4
.L_52:
        /*003c*/ 	.byte	0x04, 0x11
        /*003e*/ 	.short	(.L_54 - .L_53)
	.align		4
.L_53:
        /*0040*/ 	.word	index@(_ZN3cub18CUB_300001_SM_10006detail9transform16transform_kernelINS2_10policy_hubILb1EN4cuda3std3__45tupleIJN6thrust24THRUST_300001_SM_1000_NS17counting_iteratorIiNSA_11use_defaultESC_SC_EEEEEE10policy1000Ei16computeFinalCallNSA_6detail15normal_iteratorINSA_10device_ptrIfEEEEJSD_EEEvT0_iT1_T2_DpNS2_10kernel_argIT3_EE)
        /*0044*/ 	.word	0x00000000


	//----- nvinfo : EIATTR_REGCOUNT
	.align		4
.L_54:
        /*0048*/ 	.byte	0x04, 0x2f
        /*004a*/ 	.short	(.L_56 - .L_55)
	.align		4
.L_55:
        /*004c*/ 	.word	index@(_ZN3cub18CUB_300001_SM_10006detail9transform16transform_kernelINS2_10policy_hubILb1EN4cuda3std3__45tupleIJN6thrust24THRUST_300001_SM_1000_NS17counting_iteratorIiNSA_11use_defaultESC_SC_EEEEEE10policy1000El16computeFinalCallNSA_6detail15normal_iteratorINSA_10device_ptrIfEEEEJSD_EEEvT0_iT1_T2_DpNS2_10kernel_argIT3_EE)
        /*0050*/ 	.word	0x0000001e


	//----- nvinfo : EIATTR_FRAME_SIZE
	.align		4
.L_56:
        /*0054*/ 	.byte	0x04, 0x11
        /*0056*/ 	.short	(.L_58 - .L_57)
	.align		4
.L_57:
        /*0058*/ 	.word	index@(_ZN3cub18CUB_300001_SM_10006detail9transform16transform_kernelINS2_10policy_hubILb1EN4cuda3std3__45tupleIJN6thrust24THRUST_300001_SM_1000_NS17counting_iteratorIiNSA_11use_defaultESC_SC_EEEEEE10policy1000El16computeFinalCallNSA_6detail15normal_iteratorINSA_10device_ptrIfEEEEJSD_EEEvT0_iT1_T2_DpNS2_10kernel_argIT3_EE)
        /*005c*/ 	.word	0x00000000


	//----- nvinfo : EIATTR_REGCOUNT
	.align		4
.L_58:
        /*0060*/ 	.byte	0x04, 0x2f
        /*0062*/ 	.short	(.L_60 - .L_59)
	.align		4
.L_59:
        /*0064*/ 	.word	index@(_ZN3cub18CUB_300001_SM_10006detail9transform16transform_kernelINS2_10policy_hubILb1EN4cuda3std3__45tupleIJN6thrust24THRUST_300001_SM_1000_NS6detail15normal_iteratorINSA_10device_ptrIfEEEESF_EEEE10policy1000Ei8discountSF_JPfSK_EEEvT0_iT1_T2_DpNS2_10kernel_argIT3_EE)
        /*0068*/ 	.word	0x00000020


	//----- nvinfo : EIATTR_FRAME_SIZE
	.align		4
.L_60:
        /*006c*/ 	.byte	0x04, 0x11
        /*006e*/ 	.short	(.L_62 - .L_61)
	.align		4
.L_61:
        /*0070*/ 	.word	index@(_ZN3cub18CUB_300001_SM_10006detail9transform16transform_kernelINS2_10policy_hubILb1EN4cuda3std3__45tupleIJN6thrust24THRUST_300001_SM_1000_NS6detail15normal_iteratorINSA_10device_ptrIfEEEESF_EEEE10policy1000Ei8discountSF_JPfSK_EEEvT0_iT1_T2_DpNS2_10kernel_argIT3_EE)
        /*0074*/ 	.word	0x00000000


	//----- nvinfo : EIATTR_REGCOUNT
	.align		4
.L_62:
        /*0078*/ 	.byte	0x04, 0x2f
        /*007a*/ 	.short	(.L_64 - .L_63)
	.align		4
.L_63:
        /*007c*/ 	.word	index@(_ZN3cub18CUB_300001_SM_10006detail9transform16transform_kernelINS2_10policy_hubILb1EN4cuda3std3__45tupleIJN6thrust24THRUST_300001_SM_1000_NS6detail15normal_iteratorINSA_10device_ptrIfEEEESF_EEEE10policy1000El8discountSF_JPfSK_EEEvT0_iT1_T2_DpNS2_10kernel_argIT3_EE)
        /*0080*/ 	.word	0x00000020


	//----- nvinfo : EIATTR_FRAME_SIZE
	.align		4
.L_64:
        /*0084*/ 	.byte	0x04, 0x11
        /*0086*/ 	.short	(.L_66 - .L_65)
	.align		4
.L_65:
        /*0088*/ 	.word	index@(_ZN3cub18CUB_300001_SM_10006detail9transform16transform_kernelINS2_10policy_hubILb1EN4cuda3std3__45tupleIJN6thrust24THRUST_300001_SM_1000_NS6detail15normal_iteratorINSA_10device_ptrIfEEEESF_EEEE10policy1000El8discountSF_JPfSK_EEEvT0_iT1_T2_DpNS2_10kernel_argIT3_EE)
        /*008c*/ 	.word	0x00000000


	//----- nvinfo : EIATTR_MIN_STACK_SIZE
	.align		4
.L_66:
        /*0090*/ 	.byte	0x04, 0x12
        /*0092*/ 	.short	(.L_68 - .L_67)
	.align		4
.L_67:
        /*0094*/ 	.word	index@(_ZN3cub18CUB_300001_SM_10006detail9transform16transform_kernelINS2_10policy_hubILb1EN4cuda3std3__45tupleIJN6thrust24THRUST_300001_SM_1000_NS6detail15normal_iteratorINSA_10device_ptrIfEEEESF_EEEE10policy1000El8discountSF_JPfSK_EEEvT0_iT1_T2_DpNS2_10kernel_argIT3_EE)
        /*0098*/ 	.word	0x00000000


	//----- nvinfo : EIATTR_MIN_STACK_SIZE
	.align		4
.L_68:
        /*009c*/ 	.byte	0x04, 0x12
        /*009e*/ 	.short	(.L_70 - .L_69)
	.align		4
.L_69:
        /*00a0*/ 	.word	index@(_ZN3cub18CUB_300001_SM_10006detail9transform16transform_kernelINS2_10policy_hubILb1EN4cuda3std3__45tupleIJN6thrust24THRUST_300001_SM_1000_NS6detail15normal_iteratorINSA_10device_ptrIfEEEESF_EEEE10policy1000Ei8discountSF_JPfSK_EEEvT0_iT1_T2_DpNS2_10kernel_argIT3_EE)
        /*00a4*/ 	.word	0x00000000


	//----- nvinfo : EIATTR_MIN_STACK_SIZE
	.align		4
.L_70:
        /*00a8*/ 	.byte	0x04, 0x12
        /*00aa*/ 	.short	(.L_72 - .L_71)
	.align		4
.L_71:
        /*00ac*/ 	.word	index@(_ZN3cub18CUB_300001_SM_10006detail9transform16transform_kernelINS2_10policy_hubILb1EN4cuda3std3__45tupleIJN6thrust24THRUST_300001_SM_1000_NS17counting_iteratorIiNSA_11use_defaultESC_SC_EEEEEE10policy1000El16computeFinalCallNSA_6detail15normal_iteratorINSA_10device_ptrIfEEEEJSD_EEEvT0_iT1_T2_DpNS2_10kernel_argIT3_EE)
        /*00b0*/ 	.word	0x00000000


	//----- nvinfo : EIATTR_MIN_STACK_SIZE
	.align		4
.L_72:
        /*00b4*/ 	.byte	0x04, 0x12
        /*00b6*/ 	.short	(.L_74 - .L_73)
	.align		4
.L_73:
        /*00b8*/ 	.word	index@(_ZN3cub18CUB_300001_SM_10006detail9transform16transform_kernelINS2_10policy_hubILb1EN4cuda3std3__45tupleIJN6thrust24THRUST_300001_SM_1000_NS17counting_iteratorIiNSA_11use_defaultESC_SC_EEEEEE10policy1000Ei16computeFinalCallNSA_6detail15normal_iteratorINSA_10device_ptrIfEEEEJSD_EEEvT0_iT1_T2_DpNS2_10kernel_argIT3_EE)
        /*00bc*/ 	.word	0x00000000


	//----- nvinfo : EIATTR_MIN_STACK_SIZE
	.align		4
.L_74:
        /*00c0*/ 	.byte	0x04, 0x12
        /*00c2*/ 	.short	(.L_76 - .L_75)
	.align		4
.L_75:
        /*00c4*/ 	.word	index@(_ZN3cub18CUB_300001_SM_10006detail8for_each13static_kernelINS2_12policy_hub_t12policy_500_tEmN6thrust24THRUST_300001_SM_1000_NS8cuda_cub20__uninitialized_fill7functorINS7_10device_ptrIfEEfEEEEvT0_T1_)
        /*00c8*/ 	.word	0x00000000


	//----- nvinfo : EIATTR_MIN_STACK_SIZE
	.align		4
.L_76:
        /*00cc*/ 	.byte	0x04, 0x12
        /*00ce*/ 	.short	(.L_78 - .L_77)
	.align		4
.L_77:
        /*00d0*/ 	.word	index@(_ZN3cub18CUB_300001_SM_10006detail11EmptyKernelIvEEvv)
        /*00d4*/ 	.word	0x00000000
.L_78:


//--------------------- .nv.compat                --------------------------
	.section	.nv.compat,"",@"SHT_CUDA_COMPAT_INFO"
	.align	4
        /*0000*/ 	.byte	0x02, 0x09, 0x00, 0x00, 0x02, 0x02, 0x01, 0x00, 0x02, 0x05, 0x05, 0x00, 0x03, 0x07, 0x01, 0x01
        /*0010*/ 	.byte	0x02, 0x03, 0x00, 0x00, 0x02, 0x06, 0x01, 0x00, 0x04, 0x0b, 0x08, 0x00, 0x01, 0x00, 0x00, 0x00
        /*0020*/ 	.byte	0x00, 0x00, 0x00, 0x00


//--------------------- .nv.info._ZN3cub18CUB_300001_SM_10006detail9transform16transform_kernelINS2_10policy_hubILb1EN4cuda3std3__45tupleIJN6thrust24THRUST_300001_SM_1000_NS6detail15normal_iteratorINSA_10device_ptrIfEEEESF_EEEE10policy1000El8discountSF_JPfSK_EEEvT0_iT1_T2_DpNS2_10kernel_argIT3_EE --------------------------
	.section	.nv.info._ZN3cub18CUB_300001_SM_10006detail9transform16transform_kernelINS2_10policy_hubILb1EN4cuda3std3__45tupleIJN6thrust24THRUST_300001_SM_1000_NS6detail15normal_iteratorINSA_10device_ptrIfEEEESF_EEEE10policy1000El8discountSF_JPfSK_EEEvT0_iT1_T2_DpNS2_10kernel_argIT3_EE,"",@"SHT_CUDA_INFO"
	.sectionflags	@""
	.align	4


	//----- nvinfo : EIATTR_CUDA_API_VERSION
	.align		4
        /*0000*/ 	.byte	0x04, 0x37
        /*0002*/ 	.short	(.L_80 - .L_79)
.L_79:
        /*0004*/ 	.word	0x00000082


	//----- nvinfo : EIATTR_KPARAM_INFO
	.align		4
.L_80:
        /*0008*/ 	.byte	0x04, 0x17
        /*000a*/ 	.short	(.L_82 - .L_81)
.L_81:
        /*000c*/ 	.word	0x00000000
        /*0010*/ 	.short	0x0005
        /*0012*/ 	.short	0x0030
        /*0014*/ 	.byte	0x00, 0xf0, 0x41, 0x00


	//----- nvinfo : EIATTR_KPARAM_INFO
	.align		4
.L_82:
        /*0018*/ 	.byte	0x04, 0x17
        /*001a*/ 	.short	(.L_84 - .L_83)
.L_83:
        /*001c*/ 	.word	0x00000000
        /*0020*/ 	.short	0x0004
        /*0022*/ 	.short	0x0020
        /*0024*/ 	.byte	0x00, 0xf0, 0x41, 0x00


	//----- nvinfo : EIATTR_KPARAM_INFO
	.align		4
.L_84:
        /*0028*/ 	.byte	0x04, 0x17
        /*002a*/ 	.short	(.L_86 - .L_85)
.L_85:
        /*002c*/ 	.word	0x00000000
        /*0030*/ 	.short	0x0003
        /*0032*/ 	.short	0x0018
        /*0034*/ 	.byte	0x00, 0xf0, 0x21, 0x00


	//----- nvinfo : EIATTR_KPARAM_INFO
	.align		4
.L_86:
        /*0038*/ 	.byte	0x04, 0x17
        /*003a*/ 	.short	(.L_88 - .L_87)
.L_87:
        /*003c*/ 	.word	0x00000000
        /*0040*/ 	.short	0x0002
        /*0042*/ 	.short	0x000c
        /*0044*/ 	.byte	0x00, 0xf0, 0x21, 0x00


	//----- nvinfo : EIATTR_KPARAM_INFO
	.align		4
.L_88:
        /*0048*/ 	.byte	0x04, 0x17
        /*004a*/ 	.short	(.L_90 - .L_89)
.L_89:
        /*004c*/ 	.word	0x00000000
        /*0050*/ 	.short	0x0001
        /*0052*/ 	.short	0x0008
        /*0054*/ 	.byte	0x00, 0xf0, 0x11, 0x00


	//----- nvinfo : EIATTR_KPARAM_INFO
	.align		4
.L_90:
        /*0058*/ 	.byte	0x04, 0x17
        /*005a*/ 	.short	(.L_92 - .L_91)
.L_91:
        /*005c*/ 	.word	0x00000000
        /*0060*/ 	.short	0x0000
        /*0062*/ 	.short	0x0000
        /*0064*/ 	.byte	0x00, 0xf0, 0x21, 0x00


	//----- nvinfo : EIATTR_SPARSE_MMA_MASK
	.align		4
.L_92:
        /*0068*/ 	.byte	0x03, 0x50
        /*006a*/ 	.short	0x0000


	//----- nvinfo : EIATTR_MAXREG_COUNT
	.align		4
        /*006c*/ 	.byte	0x03, 0x1b
        /*006e*/ 	.short	0x00ff


	//----- nvinfo : EIATTR_MERCURY_ISA_VERSION
	.align		4
        /*0070*/ 	.byte	0x03, 0x5f
        /*0072*/ 	.short	0x0101


	//----- nvinfo : EIATTR_VRC_CTA_INIT_COUNT
	.align		4
        /*0074*/ 	.byte	0x02, 0x4a
	.zero		1
	.zero		1


	//----- nvinfo : EIATTR_EXIT_INSTR_OFFSETS
	.align		4
        /*0078*/ 	.byte	0x04, 0x1c
        /*007a*/ 	.short	(.L_94 - .L_93)


	//   ....[0]....
.L_93:
        /*007c*/ 	.word	0x000003f0


	//   ....[1]....
        /*0080*/ 	.word	0x00000ea0


	//   ....[2]....
        /*0084*/ 	.word	0x00001210


	//   ....[3]....
        /*0088*/ 	.word	0x000013f0


	//   ....[4]....
        /*008c*/ 	.word	0x00001420


	//   ....[5]....
        /*0090*/ 	.word	0x000014d0


	//   ....[6]....
        /*0094*/ 	.word	0x000014f0


	//   ....[7]....
        /*0098*/ 	.word	0x00001a30


	//   ....[8]....
        /*009c*/ 	.word	0x00001ce0


	//   ....[9]....
        /*00a0*/ 	.word	0x00001e40


	//   ....[10]....
        /*00a4*/ 	.word	0x00001f00


	//----- nvinfo : EIATTR_MAX_THREADS
	.align		4
.L_94:
        /*00a8*/ 	.byte	0x04, 0x05
        /*00aa*/ 	.short	(.L_96 - .L_95)
.L_95:
        /*00ac*/ 	.word	0x00000080
        /*00b0*/ 	.word	0x00000001
        /*00b4*/ 	.word	0x00000001


	//----- nvinfo : EIATTR_CRS_STACK_SIZE
	.align		4
.L_96:
        /*00b8*/ 	.byte	0x04, 0x1e
        /*00ba*/ 	.short	(.L_98 - .L_97)
.L_97:
        /*00bc*/ 	.word	0x00000000


	//----- nvinfo : EIATTR_CBANK_PARAM_SIZE
	.align		4
.L_98:
        /*00c0*/ 	.byte	0x03, 0x19
        /*00c2*/ 	.short	0x0040


	//----- nvinfo : EIATTR_PARAM_CBANK
	.align		4
        /*00c4*/ 	.byte	0x04, 0x0a
        /*00c6*/ 	.short	(.L_100 - .L_99)
	.align		4
.L_99:
        /*00c8*/ 	.word	index@(.nv.constant0._ZN3cub18CUB_300001_SM_10006detail9transform16transform_kernelINS2_10policy_hubILb1EN4cuda3std3__45tupleIJN6thrust24THRUST_300001_SM_1000_NS6detail15normal_iteratorINSA_10device_ptrIfEEEESF_EEEE10policy1000El8discountSF_JPfSK_EEEvT0_iT1_T2_DpNS2_10kernel_argIT3_EE)
        /*00cc*/ 	.short	0x0380
        /*00ce*/ 	.short	0x0040


	//----- nvinfo : EIATTR_SW_WAR
	.align		4
.L_100:
        /*00d0*/ 	.byte	0x04, 0x36
        /*00d2*/ 	.short	(.L_102 - .L_101)
.L_101:
        /*00d4*/ 	.word	0x00000008
.L_102:


//--------------------- .nv.info._ZN3cub18CUB_300001_SM_10006detail9transform16transform_kernelINS2_10policy_hubILb1EN4cuda3std3__45tupleIJN6thrust24THRUST_300001_SM_1000_NS6detail15normal_iteratorINSA_10device_ptrIfEEEESF_EEEE10policy1000Ei8discountSF_JPfSK_EEEvT0_iT1_T2_DpNS2_10kernel_argIT3_EE --------------------------
	.section	.nv.info._ZN3cub18CUB_300001_SM_10006detail9transform16transform_kernelINS2_10policy_hubILb1EN4cuda3std3__45tupleIJN6thrust24THRUST_300001_SM_1000_NS6detail15normal_iteratorINSA_10device_ptrIfEEEESF_EEEE10policy1000Ei8discountSF_JPfSK_EEEvT0_iT1_T2_DpNS2_10kernel_argIT3_EE,"",@"SHT_CUDA_INFO"
	.sectionflags	@""
	.align	4


	//----- nvinfo : EIATTR_CUDA_API_VERSION
	.align		4
        /*0000*/ 	.byte	0x04, 0x37
        /*0002*/ 	.short	(.L_104 - .L_103)
.L_103:
        /*0004*/ 	.word	0x00000082


	//----- nvinfo : EIATTR_KPARAM_INFO
	.align		4
.L_104:
        /*0008*/ 	.byte	0x04, 0x17
        /*000a*/ 	.short	(.L_106 - .L_105)
.L_105:
        /*000c*/ 	.word	0x00000000
        /*0010*/ 	.short	0x0005
        /*0012*/ 	.short	0x0028
        /*0014*/ 	.byte	0x00, 0xf0, 0x41, 0x00


	//----- nvinfo : EIATTR_KPARAM_INFO
	.align		4
.L_106:
        /*0018*/ 	.byte	0x04, 0x17
        /*001a*/ 	.short	(.L_108 - .L_107)
.L_107:
        /*001c*/ 	.word	0x00000000
        /*0020*/ 	.short	0x0004
        /*0022*/ 	.short	0x0018
        /*0024*/ 	.byte	0x00, 0xf0, 0x41, 0x00


	//----- nvinfo : EIATTR_KPARAM_INFO
	.align		4
.L_108:
        /*0028*/ 	.byte	0x04, 0x17
        /*002a*/ 	.short	(.L_110 - .L_109)
.L_109:
        /*002c*/ 	.word	0x00000000
        /*0030*/ 	.short	0x0003
        /*0032*/ 	.short	0x0010
        /*0034*/ 	.byte	0x00, 0xf0, 0x21, 0x00


	//----- nvinfo : EIATTR_KPARAM_INFO
	.align		4
.L_110:
        /*0038*/ 	.byte	0x04, 0x17
        /*003a*/ 	.short	(.L_112 - .L_111)
.L_111:
        /*003c*/ 	.word	0x00000000
        /*0040*/ 	.short	0x0002
        /*0042*/ 	.short	0x0008
        /*0044*/ 	.byte	0x00, 0xf0, 0x21, 0x00


	//----- nvinfo : EIATTR_KPARAM_INFO
	.align		4
.L_112:
        /*0048*/ 	.byte	0x04, 0x17
        /*004a*/ 	.short	(.L_114 - .L_113)
.L_113:
        /*004c*/ 	.word	0x00000000
        /*0050*/ 	.short	0x0001
        /*0052*/ 	.short	0x0004
        /*0054*/ 	.byte	0x00, 0xf0, 0x11, 0x00


	//----- nvinfo : EIATTR_KPARAM_INFO
	.align		4
.L_114:
        /*0058*/ 	.byte	0x04, 0x17
        /*005a*/ 	.short	(.L_116 - .L_115)
.L_115:
        /*005c*/ 	.word	0x00000000
        /*0060*/ 	.short	0x0000
        /*0062*/ 	.short	0x0000
        /*0064*/ 	.byte	0x00, 0xf0, 0x11, 0x00


	//----- nvinfo : EIATTR_SPARSE_MMA_MASK
	.align		4
.L_116:
        /*0068*/ 	.byte	0x03, 0x50
        /*006a*/ 	.short	0x0000


	//----- nvinfo : EIATTR_MAXREG_COUNT
	.align		4
        /*006c*/ 	.byte	0x03, 0x1b
        /*006e*/ 	.short	0x00ff


	//----- nvinfo : EIATTR_MERCURY_ISA_VERSION
	.align		4
        /*0070*/ 	.byte	0x03, 0x5f
        /*0072*/ 	.short	0x0101


	//----- nvinfo : EIATTR_VRC_CTA_INIT_COUNT
	.align		4
        /*0074*/ 	.byte	0x02, 0x4a
	.zero		1
	.zero		1


	//----- nvinfo : EIATTR_EXIT_INSTR_OFFSETS
	.align		4
        /*0078*/ 	.byte	0x04, 0x1c
        /*007a*/ 	.short	(.L_118 - .L_117)


	//   ....[0]....
.L_117:
        /*007c*/ 	.word	0x00000300


	//   ....[1]....
        /*0080*/ 	.word	0x000008a0


	//   ....[2]....
        /*0084*/ 	.word	0x00000b30


	//   ....[3]....
        /*0088*/ 	.word	0x00000c80


	//   ....[4]....
        /*008c*/ 	.word	0x00000d30


	//   ....[5]....
        /*0090*/ 	.word	0x00000d60


	//   ....[6]....
        /*0094*/ 	.word	0x00001340


	//   ....[7]....
        /*0098*/ 	.word	0x00001670


	//   ....[8]....
        /*009c*/ 	.word	0x00001830


	//   ....[9]....
        /*00a0*/ 	.word	0x00001860


	//   ....[10]....
        /*00a4*/ 	.word	0x00001900


	//----- nvinfo : EIATTR_MAX_THREADS
	.align		4
.L_118:
        /*00a8*/ 	.byte	0x04, 0x05
        /*00aa*/ 	.short	(.L_120 - .L_119)
.L_119:
        /*00ac*/ 	.word	0x00000080
        /*00b0*/ 	.word	0x00000001
        /*00b4*/ 	.word	0x00000001


	//----- nvinfo : EIATTR_CRS_STACK_SIZE
	.align		4
.L_120:
        /*00b8*/ 	.byte	0x04, 0x1e
        /*00ba*/ 	.short	(.L_122 - .L_121)
.L_121:
        /*00bc*/ 	.word	0x00000000


	//----- nvinfo : EIATTR_CBANK_PARAM_SIZE
	.align		4
.L_122:
        /*00c0*/ 	.byte	0x03, 0x19
        /*00c2*/ 	.short	0x0038


	//----- nvinfo : EIATTR_PARAM_CBANK
	.align		4
        /*00c4*/ 	.byte	0x04, 0x0a
        /*00c6*/ 	.short	(.L_124 - .L_123)
	.align		4
.L_123:
        /*00c8*/ 	.word	index@(.nv.constant0._ZN3cub18CUB_300001_SM_10006detail9transform16transform_kernelINS2_10policy_hubILb1EN4cuda3std3__45tupleIJN6thrust24THRUST_300001_SM_1000_NS6detail15normal_iteratorINSA_10device_ptrIfEEEESF_EEEE10policy1000Ei8discountSF_JPfSK_EEEvT0_iT1_T2_DpNS2_10kernel_argIT3_EE)
        /*00cc*/ 	.short	0x0380
        /*00ce*/ 	.short	0x0038


	//----- nvinfo : EIATTR_SW_WAR
	.align		4
.L_124:
        /*00d0*/ 	.byte	0x04, 0x36
        /*00d2*/ 	.short	(.L_126 - .L_125)
.L_125:
        /*00d4*/ 	.word	0x00000008
.L_126:


//--------------------- .nv.info._ZN3cub18CUB_300001_SM_10006detail9transform16transform_kernelINS2_10policy_hubILb1EN4cuda3std3__45tupleIJN6thrust24THRUST_300001_SM_1000_NS17counting_iteratorIiNSA_11use_defaultESC_SC_EEEEEE10policy1000El16computeFinalCallNSA_6detail15normal_iteratorINSA_10device_ptrIfEEEEJSD_EEEvT0_iT1_T2_DpNS2_10kernel_argIT3_EE --------------------------
	.section	.nv.info._ZN3cub18CUB_300001_SM_10006detail9transform16transform_kernelINS2_10policy_hubILb1EN4cuda3std3__45tupleIJN6thrust24THRUST_300001_SM_1000_NS17counting_iteratorIiNSA_11use_defaultESC_SC_EEEEEE10policy1000El16computeFinalCallNSA_6detail15normal_iteratorINSA_10device_ptrIfEEEEJSD_EEEvT0_iT1_T2_DpNS2_10kernel_argIT3_EE,"",@"SHT_CUDA_INFO"
	.sectionflags	@""
	.align	4


	//----- nvinfo : EIATTR_CUDA_API_VERSION
	.align		4
        /*0000*/ 	.byte	0x04, 0x37
        /*0002*/ 	.short	(.L_128 - .L_127)
.L_127:
        /*0004*/ 	.word	0x00000082


	//----- nvinfo : EIATTR_KPARAM_INFO
	.align		4
.L_128:
        /*0008*/ 	.byte	0x04, 0x17
        /*000a*/ 	.short	(.L_130 - .L_129)
.L_129:
        /*000c*/ 	.word	0x00000000
        /*0010*/ 	.short	0x0004
        /*0012*/ 	.short	0x0028
        /*0014*/ 	.byte	0x00, 0xf0, 0x41, 0x00


	//----- nvinfo : EIATTR_KPARAM_INFO
	.align		4
.L_130:
        /*0018*/ 	.byte	0x04, 0x17
        /*001a*/ 	.short	(.L_132 - .L_131)
.L_131:
        /*001c*/ 	.word	0x00000000
        /*0020*/ 	.short	0x0003
        /*0022*/ 	.short	0x0020
        /*0024*/ 	.byte	0x00, 0xf0, 0x21, 0x00


	//----- nvinfo : EIATTR_KPARAM_INFO
	.align		4
.L_132:
        /*0028*/ 	.byte	0x04, 0x17
        /*002a*/ 	.short	(.L_134 - .L_133)
.L_133:
        /*002c*/ 	.word	0x00000000
        /*0030*/ 	.short	0x0002
        /*0032*/ 	.short	0x000c
        /*0034*/ 	.byte	0x00, 0xf0, 0x41, 0x00


	//----- nvinfo : EIATTR_KPARAM_INFO
	.align		4
.L_134:
        /*0038*/ 	.byte	0x04, 0x17
        /*003a*/ 	.short	(.L_136 - .L_135)
.L_135:
        /*003c*/ 	.word	0x00000000
        /*0040*/ 	.short	0x0001
        /*0042*/ 	.short	0x0008
        /*0044*/ 	.byte	0x00, 0xf0, 0x11, 0x00


	//----- nvinfo : EIATTR_KPARAM_INFO
	.align		4
.L_136:
        /*0048*/ 	.byte	0x04, 0x17
        /*004a*/ 	.short	(.L_138 - .L_137)
.L_137:
        /*004c*/ 	.word	0x00000000
        /*0050*/ 	.short	0x0000
        /*0052*/ 	.short	0x0000
        /*0054*/ 	.byte	0x00, 0xf0, 0x21, 0x00


	//----- nvinfo : EIATTR_SPARSE_MMA_MASK
	.align		4
.L_138:
        /*0058*/ 	.byte	0x03, 0x50
        /*005a*/ 	.short	0x0000


	//----- nvinfo : EIATTR_MAXREG_COUNT
	.align		4
        /*005c*/ 	.byte	0x03, 0x1b
        /*005e*/ 	.short	0x00ff


	//----- nvinfo : EIATTR_MERCURY_ISA_VERSION
	.align		4
        /*0060*/ 	.byte	0x03, 0x5f
        /*0062*/ 	.short	0x0101


	//----- nvinfo : EIATTR_VRC_CTA_INIT_COUNT
	.align		4
        /*0064*/ 	.byte	0x02, 0x4a
	.zero		1
	.zero		1


	//----- nvinfo : EIATTR_EXIT_INSTR_OFFSETS
	.align		4
        /*0068*/ 	.byte	0x04, 0x1c
        /*006a*/ 	.short	(.L_140 - .L_139)


	//   ....[0]....
.L_139:
        /*006c*/ 	.word	0x00000120


	//   ....[1]....
        /*0070*/ 	.word	0x00001230


	//   ....[2]....
        /*0074*/ 	.word	0x00001510


	//   ....[3]....
        /*0078*/ 	.word	0x00001530


	//   ....[4]....
        /*007c*/ 	.word	0x00001cb0


	//   ....[5]....
        /*0080*/ 	.word	0x00001f20


	//----- nvinfo : EIATTR_MAX_THREADS
	.align		4
.L_140:
        /*0084*/ 	.byte	0x04, 0x05
        /*0086*/ 	.short	(.L_142 - .L_141)
.L_141:
        /*0088*/ 	.word	0x00000080
        /*008c*/ 	.word	0x00000001
        /*0090*/ 	.word	0x00000001


	//----- nvinfo : EIATTR_CRS_STACK_SIZE
	.align		4
.L_142:
        /*0094*/ 	.byte	0x04, 0x1e
        /*0096*/ 	.short	(.L_144 - .L_143)
.L_143:
        /*0098*/ 	.word	0x00000000


	//----- nvinfo : EIATTR_CBANK_PARAM_SIZE
	.align		4
.L_144:
        /*009c*/ 	.byte	0x03, 0x19
        /*009e*/ 	.short	0x0038


	//----- nvinfo : EIATTR_PARAM_CBANK
	.align		4
        /*00a0*/ 	.byte	0x04, 0x0a
        /*00a2*/ 	.short	(.L_146 - .L_145)
	.align		4
.L_145:
        /*00a4*/ 	.word	index@(.nv.constant0._ZN3cub18CUB_300001_SM_10006detail9transform16transform_kernelINS2_10policy_hubILb1EN4cuda3std3__45tupleIJN6thrust24THRUST_300001_SM_1000_NS17counting_iteratorIiNSA_11use_defaultESC_SC_EEEEEE10policy1000El16computeFinalCallNSA_6detail15normal_iteratorINSA_10device_ptrIfEEEEJSD_EEEvT0_iT1_T2_DpNS2_10kernel_argIT3_EE)
        /*00a8*/ 	.short	0x0380
        /*00aa*/ 	.short	0x0038


	//----- nvinfo : EIATTR_SW_WAR
	.align		4
.L_146:
        /*00ac*/ 	.byte	0x04, 0x36
        /*00ae*/ 	.short	(.L_148 - .L_147)
.L_147:
        /*00b0*/ 	.word	0x00000008
.L_148:


//--------------------- .nv.info._ZN3cub18CUB_300001_SM_10006detail9transform16transform_kernelINS2_10policy_hubILb1EN4cuda3std3__45tupleIJN6thrust24THRUST_300001_SM_1000_NS17counting_iteratorIiNSA_11use_defaultESC_SC_EEEEEE10policy1000Ei16computeFinalCallNSA_6detail15normal_iteratorINSA_10device_ptrIfEEEEJSD_EEEvT0_iT1_T2_DpNS2_10kernel_argIT3_EE --------------------------
	.section	.nv.info._ZN3cub18CUB_300001_SM_10006detail9transform16transform_kernelINS2_10policy_hubILb1EN4cuda3std3__45tupleIJN6thrust24THRUST_300001_SM_1000_NS17counting_iteratorIiNSA_11use_defaultESC_SC_EEEEEE10policy1000Ei16computeFinalCallNSA_6detail15normal_iteratorINSA_10device_ptrIfEEEEJSD_EEEvT0_iT1_T2_DpNS2_10kernel_argIT3_EE,"",@"SHT_CUDA_INFO"
	.sectionflags	@""
	.align	4


	//----- nvinfo : EIATTR_CUDA_API_VERSION
	.align		4
        /*0000*/ 	.byte	0x04, 0x37
        /*0002*/ 	.short	(.L_150 - .L_149)
.L_149:
        /*0004*/ 	.word	0x00000082


	//----- nvinfo : EIATTR_KPARAM_INFO
	.align		4
.L_150:
        /*0008*/ 	.byte	0x04, 0x17
        /*000a*/ 	.short	(.L_152 - .L_151)
.L_151:
        /*000c*/ 	.word	0x00000000
        /*0010*/ 	.short	0x0004
        /*0012*/ 	.short	0x0020
        /*0014*/ 	.byte	0x00, 0xf0, 0x41, 0x00


	//----- nvinfo : EIATTR_KPARAM_INFO
	.align		4
.L_152:
        /*0018*/ 	.byte	0x04, 0x17
        /*001a*/ 	.short	(.L_154 - .L_153)
.L_153:
        /*001c*/ 	.word	0x00000000
        /*0020*/ 	.short	0x0003
        /*0022*/ 	.short	0x0018
        /*0024*/ 	.byte	0x00, 0xf0, 0x21, 0x00


	//----- nvinfo : EIATTR_KPARAM_INFO
	.align		4
.L_154:
        /*0028*/ 	.byte	0x04, 0x17
        /*002a*/ 	.short	(.L_156 - .L_155)
.L_155:
        /*002c*/ 	.word	0x00000000
        /*0030*/ 	.short	0x0002
        /*0032*/ 	.short	0x0008
        /*0034*/ 	.byte	0x00, 0xf0, 0x41, 0x00


	//----- nvinfo : EIATTR_KPARAM_INFO
	.align		4
.L_156:
        /*0038*/ 	.byte	0x04, 0x17
        /*003a*/ 	.short	(.L_158 - .L_157)
.L_157:
        /*003c*/ 	.word	0x00000000
        /*0040*/ 	.short	0x0001
        /*0042*/ 	.short	0x0004
        /*0044*/ 	.byte	0x00, 0xf0, 0x11, 0x00


	//----- nvinfo : EIATTR_KPARAM_INFO
	.align		4
.L_158:
        /*0048*/ 	.byte	0x04, 0x17
        /*004a*/ 	.short	(.L_160 - .L_159)
.L_159:
        /*004c*/ 	.word	0x00000000
        /*0050*/ 	.short	0x0000
        /*0052*/ 	.short	0x0000
        /*0054*/ 	.byte	0x00, 0xf0, 0x11, 0x00


	//----- nvinfo : EIATTR_SPARSE_MMA_MASK
	.align		4
.L_160:
        /*0058*/ 	.byte	0x03, 0x50
        /*005a*/ 	.short	0x0000


	//----- nvinfo : EIATTR_MAXREG_COUNT
	.align		4
        /*005c*/ 	.byte	0x03, 0x1b
        /*005e*/ 	.short	0x00ff


	//----- nvinfo : EIATTR_MERCURY_ISA_VERSION
	.align		4
        /*0060*/ 	.byte	0x03, 0x5f
        /*0062*/ 	.short	0x0101


	//----- nvinfo : EIATTR_VRC_CTA_INIT_COUNT
	.align		4
        /*0064*/ 	.byte	0x02, 0x4a
	.zero		1
	.zero		1


	//----- nvinfo : EIATTR_EXIT_INSTR_OFFSETS
	.align		4
        /*0068*/ 	.byte	0x04, 0x1c
        /*006a*/ 	.short	(.L_162 - .L_161)


	//   ....[0]....
.L_161:
        /*006c*/ 	.word	0x000000b0


	//   ....[1]....
        /*0070*/ 	.word	0x00000830


	//   ....[2]....
        /*0074*/ 	.word	0x00000ac0


	//   ....[3]....
        /*0078*/ 	.word	0x00000ae0


	//   ....[4]....
        /*007c*/ 	.word	0x00001400


	//   ....[5]....
        /*0080*/ 	.word	0x000016a0


	//----- nvinfo : EIATTR_MAX_THREADS
	.align		4
.L_162:
        /*0084*/ 	.byte	0x04, 0x05
        /*0086*/ 	.short	(.L_164 - .L_163)
.L_163:
        /*0088*/ 	.word	0x00000080
        /*008c*/ 	.word	0x00000001
        /*0090*/ 	.word	0x00000001


	//----- nvinfo : EIATTR_CRS_STACK_SIZE
	.align		4
.L_164:
        /*0094*/ 	.byte	0x04, 0x1e
        /*0096*/ 	.short	(.L_166 - .L_165)
.L_165:
        /*0098*/ 	.word	0x00000000


	//----- nvinfo : EIATTR_CBANK_PARAM_SIZE
	.align		4
.L_166:
        /*009c*/ 	.byte	0x03, 0x19
        /*009e*/ 	.short	0x0030


	//----- nvinfo : EIATTR_PARAM_CBANK
	.align		4
        /*00a0*/ 	.byte	0x04, 0x0a
        /*00a2*/ 	.short	(.L_168 - .L_167)
	.align		4
.L_167:
        /*00a4*/ 	.word	index@(.nv.constant0._ZN3cub18CUB_300001_SM_10006detail9transform16transform_kernelINS2_10policy_hubILb1EN4cuda3std3__45tupleIJN6thrust24THRUST_300001_SM_1000_NS17counting_iteratorIiNSA_11use_defaultESC_SC_EEEEEE10policy1000Ei16computeFinalCallNSA_6detail15normal_iteratorINSA_10device_ptrIfEEEEJSD_EEEvT0_iT1_T2_DpNS2_10kernel_argIT3_EE)
        /*00a8*/ 	.short	0x0380
        /*00aa*/ 	.short	0x0030


	//----- nvinfo : EIATTR_SW_WAR
	.align		4
.L_168:
        /*00ac*/ 	.byte	0x04, 0x36
        /*00ae*/ 	.short	(.L_170 - .L_169)
.L_169:
        /*00b0*/ 	.word	0x00000008
.L_170:


//--------------------- .nv.info._ZN3cub18CUB_300001_SM_10006detail8for_each13static_kernelINS2_12policy_hub_t12policy_500_tEmN6thrust24THRUST_300001_SM_1000_NS8cuda_cub20__uninitialized_fill7functorINS7_10device_ptrIfEEfEEEEvT0_T1_ --------------------------
	.section	.nv.info._ZN3cub18CUB_300001_SM_10006detail8for_each13static_kernelINS2_12policy_hub_t12policy_500_tEmN6thrust24THRUST_300001_SM_1000_NS8cuda_cub20__uninitialized_fill7functorINS7_10device_ptrIfEEfEEEEvT0_T1_,"",@"SHT_CUDA_INFO"
	.sectionflags	@""
	.align	4


	//----- nvinfo : EIATTR_CUDA_API_VERSION
	.align		4
        /*0000*/ 	.byte	0x04, 0x37
        /*0002*/ 	.short	(.L_172 - .L_171)
.L_171:
        /*0004*/ 	.word	0x00000082


	//----- nvinfo : EIATTR_KPARAM_INFO
	.align		4
.L_172:
        /*0008*/ 	.byte	0x04, 0x17
        /*000a*/ 	.short	(.L_174 - .L_173)
.L_173:
        /*000c*/ 	.word	0x00000000
        /*0010*/ 	.short	0x0001
        /*0012*/ 	.short	0x0008
        /*0014*/ 	.byte	0x00, 0xf0, 0x41, 0x00


	//----- nvinfo : EIATTR_KPARAM_INFO
	.align		4
.L_174:
        /*0018*/ 	.byte	0x04, 0x17
        /*001a*/ 	.short	(.L_176 - .L_175)
.L_175:
        /*001c*/ 	.word	0x00000000
        /*0020*/ 	.short	0x0000
        /*0022*/ 	.short	0x0000
        /*0024*/ 	.byte	0x00, 0xf0, 0x21, 0x00


	//----- nvinfo : EIATTR_SPARSE_MMA_MASK
	.align		4
.L_176:
        /*0028*/ 	.byte	0x03, 0x50
        /*002a*/ 	.short	0x0000


	//----- nvinfo : EIATTR_MAXREG_COUNT
	.align		4
        /*002c*/ 	.byte	0x03, 0x1b
        /*002e*/ 	.short	0x00ff


	//----- nvinfo : EIATTR_MERCURY_ISA_VERSION
	.align		4
        /*0030*/ 	.byte	0x03, 0x5f
        /*0032*/ 	.short	0x0101


	//----- nvinfo : EIATTR_VRC_CTA_INIT_COUNT
	.align		4
        /*0034*/ 	.byte	0x02, 0x4a
	.zero		1
	.zero		1


	//----- nvinfo : EIATTR_EXIT_INSTR_OFFSETS
	.align		4
        /*0038*/ 	.byte	0x04, 0x1c
        /*003a*/ 	.short	(.L_178 - .L_177)


	//   ....[0]....
.L_177:
        /*003c*/ 	.word	0x00000130


	//   ....[1]....
        /*0040*/ 	.word	0x00000230


	//   ....[2]....
        /*0044*/ 	.word	0x00000260


	//----- nvinfo : EIATTR_MAX_THREADS
	.align		4
.L_178:
        /*0048*/ 	.byte	0x04, 0x05
        /*004a*/ 	.short	(.L_180 - .L_179)
.L_179:
        /*004c*/ 	.word	0x00000100
        /*0050*/ 	.word	0x00000001
        /*0054*/ 	.word	0x00000001


	//----- nvinfo : EIATTR_CBANK_PARAM_SIZE
	.align		4
.L_180:
        /*0058*/ 	.byte	0x03, 0x19
        /*005a*/ 	.short	0x0018


	//----- nvinfo : EIATTR_PARAM_CBANK
	.align		4
        /*005c*/ 	.byte	0x04, 0x0a
        /*005e*/ 	.short	(.L_182 - .L_181)
	.align		4
.L_181:
        /*0060*/ 	.word	index@(.nv.constant0._ZN3cub18CUB_300001_SM_10006detail8for_each13static_kernelINS2_12policy_hub_t12policy_500_tEmN6thrust24THRUST_300001_SM_1000_NS8cuda_cub20__uninitialized_fill7functorINS7_10device_ptrIfEEfEEEEvT0_T1_)
        /*0064*/ 	.short	0x0380
        /*0066*/ 	.short	0x0018


	//----- nvinfo : EIATTR_SW_WAR
	.align		4
.L_182:
        /*0068*/ 	.byte	0x04, 0x36
        /*006a*/ 	.short	(.L_184 - .L_183)
.L_183:
        /*006c*/ 	.word	0x00000008
.L_184:


//--------------------- .nv.info._ZN3cub18CUB_300001_SM_10006detail11EmptyKernelIvEEvv --------------------------
	.section	.nv.info._ZN3cub18CUB_300001_SM_10006detail11EmptyKernelIvEEvv,"",@"SHT_CUDA_INFO"
	.sectionflags	@""
	.align	4


	//----- nvinfo : EIATTR_CUDA_API_VERSION
	.align		4
        /*0000*/ 	.byte	0x04, 0x37
        /*0002*/ 	.short	(.L_186 - .L_185)
.L_185:
        /*0004*/ 	.word	0x00000082


	//----- nvinfo : EIATTR_SPARSE_MMA_MASK
	.align		4
.L_186:
        /*0008*/ 	.byte	0x03, 0x50
        /*000a*/ 	.short	0x0000


	//----- nvinfo : EIATTR_MAXREG_COUNT
	.align		4
        /*000c*/ 	.byte	0x03, 0x1b
        /*000e*/ 	.short	0x00ff


	//----- nvinfo : EIATTR_MERCURY_ISA_VERSION
	.align		4
        /*0010*/ 	.byte	0x03, 0x5f
        /*0012*/ 	.short	0x0101


	//----- nvinfo : EIATTR_VRC_CTA_INIT_COUNT
	.align		4
        /*0014*/ 	.byte	0x02, 0x4a
	.zero		1
	.zero		1


	//----- nvinfo : EIATTR_EXIT_INSTR_OFFSETS
	.align		4
        /*0018*/ 	.byte	0x04, 0x1c
        /*001a*/ 	.short	(.L_188 - .L_187)


	//   ....[0]....
.L_187:
        /*001c*/ 	.word	0x00000010


	//----- nvinfo : EIATTR_SW_WAR
	.align		4
.L_188:
        /*0020*/ 	.byte	0x04, 0x36
        /*0022*/ 	.short	(.L_190 - .L_189)
.L_189:
        /*0024*/ 	.word	0x00000008
.L_190:


//--------------------- .nv.callgraph             --------------------------
	.section	.nv.callgraph,"",@"SHT_CUDA_CALLGRAPH"
	.align	4
	.sectionentsize	8
	.align		4
        /*0000*/ 	.word	0x00000000
	.align		4
        /*0004*/ 	.word	0xffffffff
	.align		4
        /*0008*/ 	.word	0x00000000
	.align		4
        /*000c*/ 	.word	0xfffffffe
	.align		4
        /*0010*/ 	.word	0x00000000
	.align		4
        /*0014*/ 	.word	0xfffffffd
	.align		4
        /*0018*/ 	.word	0x00000000
	.align		4
        /*001c*/ 	.word	0xfffffffc


//--------------------- .nv.constant4             --------------------------
	.section	.nv.constant4,"a",@progbits
	.align	8
	.align		8
.nv.constant4:
        /*0000*/ 	.dword	_ZN34_INTERNAL_d35e4d2f_4_k_cu_04f955af4cuda3std3__45__cpo5beginE
	.align		8
        /*0008*/ 	.dword	_ZN34_INTERNAL_d35e4d2f_4_k_cu_04f955af4cuda3std3__45__cpo3endE
	.align		8
        /*0010*/ 	.dword	_ZN34_INTERNAL_d35e4d2f_4_k_cu_04f955af4cuda3std3__45__cpo6cbeginE
	.align		8
        /*0018*/ 	.dword	_ZN34_INTERNAL_d35e4d2f_4_k_cu_04f955af4cuda3std3__45__cpo4cendE
	.align		8
        /*0020*/ 	.dword	_ZN34_INTERNAL_d35e4d2f_4_k_cu_04f955af4cuda3std3__45__cpo6rbeginE
	.align		8
        /*0028*/ 	.dword	_ZN34_INTERNAL_d35e4d2f_4_k_cu_04f955af4cuda3std3__45__cpo4rendE
	.align		8
        /*0030*/ 	.dword	_ZN34_INTERNAL_d35e4d2f_4_k_cu_04f955af4cuda3std3__45__cpo7crbeginE
	.align		8
        /*0038*/ 	.dword	_ZN34_INTERNAL_d35e4d2f_4_k_cu_04f955af4cuda3std3__45__cpo5crendE
	.align		8
        /*0040*/ 	.dword	_ZN34_INTERNAL_d35e4d2f_4_k_cu_04f955af4cuda3std3__436_GLOBAL__N__d35e4d2f_4_k_cu_04f955af6ignoreE
	.align		8
        /*0048*/ 	.dword	_ZN34_INTERNAL_d35e4d2f_4_k_cu_04f955af4cuda3std3__419piecewise_constructE
	.align		8
        /*0050*/ 	.dword	_ZN34_INTERNAL_d35e4d2f_4_k_cu_04f955af4cuda3std3__48in_placeE
	.align		8
        /*0058*/ 	.dword	_ZN34_INTERNAL_d35e4d2f_4_k_cu_04f955af4cuda3std3__420unreachable_sentinelE
	.align		8
        /*0060*/ 	.dword	_ZN34_INTERNAL_d35e4d2f_4_k_cu_04f955af4cuda3std3__47nulloptE
	.align		8
        /*0068*/ 	.dword	_ZN34_INTERNAL_d35e4d2f_4_k_cu_04f955af4cuda3std3__48unexpectE
	.align		8
        /*0070*/ 	.dword	_ZN34_INTERNAL_d35e4d2f_4_k_cu_04f955af4cuda3std6ranges3__45__cpo4swapE
	.align		8
        /*0078*/ 	.dword	_ZN34_INTERNAL_d35e4d2f_4_k_cu_04f955af4cuda3std6ranges3__45__cpo9iter_moveE
	.align		8
        /*0080*/ 	.dword	_ZN34_INTERNAL_d35e4d2f_4_k_cu_04f955af4cuda3std6ranges3__45__cpo5beginE
	.align		8
        /*0088*/ 	.dword	_ZN34_INTERNAL_d35e4d2f_4_k_cu_04f955af4cuda3std6ranges3__45__cpo3endE
	.align		8
        /*0090*/ 	.dword	_ZN34_INTERNAL_d35e4d2f_4_k_cu_04f955af4cuda3std6ranges3__45__cpo6cbeginE
	.align		8
        /*0098*/ 	.dword	_ZN34_INTERNAL_d35e4d2f_4_k_cu_04f955af4cuda3std6ranges3__45__cpo4cendE
	.align		8
        /*00a0*/ 	.dword	_ZN34_INTERNAL_d35e4d2f_4_k_cu_04f955af4cuda3std6ranges3__45__cpo7advanceE
	.align		8
        /*00a8*/ 	.dword	_ZN34_INTERNAL_d35e4d2f_4_k_cu_04f955af4cuda3std6ranges3__45__cpo9iter_swapE
	.align		8
        /*00b0*/ 	.dword	_ZN34_INTERNAL_d35e4d2f_4_k_cu_04f955af4cuda3std6ranges3__45__cpo4nextE
	.align		8
        /*00b8*/ 	.dword	_ZN34_INTERNAL_d35e4d2f_4_k_cu_04f955af4cuda3std6ranges3__45__cpo4prevE
	.align		8
        /*00c0*/ 	.dword	_ZN34_INTERNAL_d35e4d2f_4_k_cu_04f955af4cuda3std6ranges3__45__cpo4dataE
	.align		8
        /*00c8*/ 	.dword	_ZN34_INTERNAL_d35e4d2f_4_k_cu_04f955af4cuda3std6ranges3__45__cpo5cdataE
	.align		8
        /*00d0*/ 	.dword	_ZN34_INTERNAL_d35e4d2f_4_k_cu_04f955af4cuda3std6ranges3__45__cpo4sizeE
	.align		8
        /*00d8*/ 	.dword	_ZN34_INTERNAL_d35e4d2f_4_k_cu_04f955af4cuda3std6ranges3__45__cpo5ssizeE
	.align		8
        /*00e0*/ 	.dword	_ZN34_INTERNAL_d35e4d2f_4_k_cu_04f955af4cuda3std6ranges3__45__cpo8distanceE
	.align		8
        /*00e8*/ 	.dword	_ZN34_INTERNAL_d35e4d2f_4_k_cu_04f955af6thrust24THRUST_300001_SM_1000_NS8cuda_cub3parE
	.align		8
        /*00f0*/ 	.dword	_ZN34_INTERNAL_d35e4d2f_4_k_cu_04f955af6thrust24THRUST_300001_SM_1000_NS8cuda_cub10par_nosyncE
	.align		8
        /*00f8*/ 	.dword	_ZN34_INTERNAL_d35e4d2f_4_k_cu_04f955af6thrust24THRUST_300001_SM_1000_NS6system6detail10sequential3seqE
	.align		8
        /*0100*/ 	.dword	_ZN34_INTERNAL_d35e4d2f_4_k_cu_04f955af6thrust24THRUST_300001_SM_1000_NS12placeholders2_1E
	.align		8
        /*0108*/ 	.dword	_ZN34_INTERNAL_d35e4d2f_4_k_cu_04f955af6thrust24THRUST_300001_SM_1000_NS12placeholders2_2E
	.align		8
        /*0110*/ 	.dword	_ZN34_INTERNAL_d35e4d2f_4_k_cu_04f955af6thrust24THRUST_300001_SM_1000_NS12placeholders2_3E
	.align		8
        /*0118*/ 	.dword	_ZN34_INTERNAL_d35e4d2f_4_k_cu_04f955af6thrust24THRUST_300001_SM_1000_NS12placeholders2_4E
	.align		8
        /*0120*/ 	.dword	_ZN34_INTERNAL_d35e4d2f_4_k_cu_04f955af6thrust24THRUST_300001_SM_1000_NS12placeholders2_5E
	.align		8
        /*0128*/ 	.dword	_ZN34_INTERNAL_d35e4d2f_4_k_cu_04f955af6thrust24THRUST_300001_SM_1000_NS12placeholders2_6E
	.align		8
        /*0130*/ 	.dword	_ZN34_INTERNAL_d35e4d2f_4_k_cu_04f955af6thrust24THRUST_300001_SM_1000_NS12placeholders2_7E
	.align		8
        /*0138*/ 	.dword	_ZN34_INTERNAL_d35e4d2f_4_k_cu_04f955af6thrust24THRUST_300001_SM_1000_NS12placeholders2_8E
	.align		8
        /*0140*/ 	.dword	_ZN34_INTERNAL_d35e4d2f_4_k_cu_04f955af6thrust24THRUST_300001_SM_1000_NS12placeholders2_9E
	.align		8
        /*0148*/ 	.dword	_ZN34_INTERNAL_d35e4d2f_4_k_cu_04f955af6thrust24THRUST_300001_SM_1000_NS12placeholders3_10E
	.align		8
        /*0150*/ 	.dword	_ZN34_INTERNAL_d35e4d2f_4_k_cu_04f955af6thrust24THRUST_300001_SM_1000_NS3seqE


//--------------------- .text._ZN3cub18CUB_300001_SM_10006detail9transform16transform_kernelINS2_10policy_hubILb1EN4cuda3std3__45tupleIJN6thrust24THRUST_300001_SM_1000_NS6detail15normal_iteratorINSA_10device_ptrIfEEEESF_EEEE10policy1000El8discountSF_JPfSK_EEEvT0_iT1_T2_DpNS2_10kernel_argIT3_EE --------------------------
	.section	.text._ZN3cub18CUB_300001_SM_10006detail9transform16transform_kernelINS2_10policy_hubILb1EN4cuda3std3__45tupleIJN6thrust24THRUST_300001_SM_1000_NS6detail15normal_iteratorINSA_10device_ptrIfEEEESF_EEEE10policy1000El8discountSF_JPfSK_EEEvT0_iT1_T2_DpNS2_10kernel_argIT3_EE,"ax",@progbits
	.align	128
        .global         _ZN3cub18CUB_300001_SM_10006detail9transform16transform_kernelINS2_10policy_hubILb1EN4cuda3std3__45tupleIJN6thrust24THRUST_300001_SM_1000_NS6detail15normal_iteratorINSA_10device_ptrIfEEEESF_EEEE10policy1000El8discountSF_JPfSK_EEEvT0_iT1_T2_DpNS2_10kernel_argIT3_EE
        .type           _ZN3cub18CUB_300001_SM_10006detail9transform16transform_kernelINS2_10policy_hubILb1EN4cuda3std3__45tupleIJN6thrust24THRUST_300001_SM_1000_NS6detail15normal_iteratorINSA_10device_ptrIfEEEESF_EEEE10policy1000El8discountSF_JPfSK_EEEvT0_iT1_T2_DpNS2_10kernel_argIT3_EE,@function
        .size           _ZN3cub18CUB_300001_SM_10006detail9transform16transform_kernelINS2_10policy_hubILb1EN4cuda3std3__45tupleIJN6thrust24THRUST_300001_SM_1000_NS6detail15normal_iteratorINSA_10device_ptrIfEEEESF_EEEE10policy1000El8discountSF_JPfSK_EEEvT0_iT1_T2_DpNS2_10kernel_argIT3_EE,(.L_x_81 - _ZN3cub18CUB_300001_SM_10006detail9transform16transform_kernelINS2_10policy_hubILb1EN4cuda3std3__45tupleIJN6thrust24THRUST_300001_SM_1000_NS6detail15normal_iteratorINSA_10device_ptrIfEEEESF_EEEE10policy1000El8discountSF_JPfSK_EEEvT0_iT1_T2_DpNS2_10kernel_argIT3_EE)
        .other          _ZN3cub18CUB_300001_SM_10006detail9transform16transform_kernelINS2_10policy_hubILb1EN4cuda3std3__45tupleIJN6thrust24THRUST_300001_SM_1000_NS6detail15normal_iteratorINSA_10device_ptrIfEEEESF_EEEE10policy1000El8discountSF_JPfSK_EEEvT0_iT1_T2_DpNS2_10kernel_argIT3_EE,@"STO_CUDA_ENTRY STV_DEFAULT"
_ZN3cub18CUB_300001_SM_10006detail9transform16transform_kernelINS2_10policy_hubILb1EN4cuda3std3__45tupleIJN6thrust24THRUST_300001_SM_1000_NS6detail15normal_iteratorINSA_10device_ptrIfEEEESF_EEEE10policy1000El8discountSF_JPfSK_EEEvT0_iT1_T2_DpNS2_10kernel_argIT3_EE:
.text._ZN3cub18CUB_300001_SM_10006detail9transform16transform_kernelINS2_10policy_hubILb1EN4cuda3std3__45tupleIJN6thrust24THRUST_300001_SM_1000_NS6detail15normal_iteratorINSA_10device_ptrIfEEEESF_EEEE10policy1000El8discountSF_JPfSK_EEEvT0_iT1_T2_DpNS2_10kernel_argIT3_EE:
[----:B------:R-:W-:Y:S08]  /*0000*/  LDC R1, c[0x0][0x37c] ;  /* 0x0000df00ff017b82 */ /* 0x000ff00000000800 */
[----:B------:R-:W0:Y:S01]  /*0010*/  LDC R10, c[0x0][0x388] ;  /* 0x0000e200ff0a7b82 */ /* 0x000e220000000800 */
[----:B------:R-:W1:Y:S01]  /*0020*/  LDCU.64 UR4, c[0x0][0x380] ;  /* 0x00007000ff0477ac */ /* 0x000e620008000a00 */
[----:B------:R-:W2:Y:S01]  /*0030*/  S2R R9, SR_TID.X ;  /* 0x0000000000097919 */ /* 0x000ea20000002100 */
[----:B------:R-:W-:Y:S05]  /*0040*/  BSSY.RECONVERGENT B0, `(.L_x_0) ;  /* 0x0000029000007945 */ /* 0x000fea0003800200 */
[----:B------:R-:W3:Y:S01]  /*0050*/  S2UR UR10, SR_CTAID.X ;  /* 0x00000000000a79c3 */ /* 0x000ee20000002500 */
[----:B0-----:R-:W-:-:S04]  /*0060*/  SHF.L.U32 R3, R10, 0x7, RZ ;  /* 0x000000070a037819 */ /* 0x001fc800000006ff */
[----:B------:R-:W-:Y:S01]  /*0070*/  SHF.R.S32.HI R0, RZ, 0x1f, R3 ;  /* 0x0000001fff007819 */ /* 0x000fe20000011403 */
[----:B---3--:R-:W-:Y:S01]  /*0080*/  IMAD.WIDE.U32 R12, R3, UR10, RZ ;  /* 0x0000000a030c7c25 */ /* 0x008fe2000f8e00ff */
[----:B--2---:R-:W-:-:S03]  /*0090*/  SHF.L.U32 R7, R9, 0x7, RZ ;  /* 0x0000000709077819 */ /* 0x004fc600000006ff */
[----:B------:R-:W-:Y:S01]  /*00a0*/  IMAD R11, R0, UR10, RZ ;  /* 0x0000000a000b7c24 */ /* 0x000fe2000f8e02ff */
[----:B-1----:R-:W-:-:S04]  /*00b0*/  IADD3 R2, P1, PT, -R12, UR4, RZ ;  /* 0x000000040c027c10 */ /* 0x002fc8000ff3e1ff */
[----:B------:R-:W-:Y:S02]  /*00c0*/  IADD3 R11, PT, PT, R13, R11, RZ ;  /* 0x0000000b0d0b7210 */ /* 0x000fe40007ffe0ff */
[----:B------:R-:W-:Y:S02]  /*00d0*/  ISETP.LT.U32.AND P0, PT, R2, R3, PT ;  /* 0x000000030200720c */ /* 0x000fe40003f01070 */
[----:B------:R-:W-:-:S04]  /*00e0*/  IADD3.X R5, PT, PT, ~R11, UR5, RZ, P1, !PT ;  /* 0x000000050b057c10 */ /* 0x000fc80008ffe5ff */
[----:B------:R-:W-:-:S04]  /*00f0*/  ISETP.LT.AND.EX P0, PT, R5, R0, PT, P0 ;  /* 0x000000000500720c */ /* 0x000fc80003f01300 */
[----:B------:R-:W-:-:S04]  /*0100*/  SEL R0, R2, R3, P0 ;  /* 0x0000000302007207 */ /* 0x000fc80000000000 */
[----:B------:R-:W-:-:S04]  /*0110*/  SHF.L.U32 R2, R0, 0x2, RZ ;  /* 0x0000000200027819 */ /* 0x000fc800000006ff */
[----:B------:R-:W-:-:S13]  /*0120*/  ISETP.GE.AND P0, PT, R7, R2, PT ;  /* 0x000000020700720c */ /* 0x000fda0003f06270 */
[----:B------:R-:W-:Y:S05]  /*0130*/  @P0 BRA `(.L_x_1) ;  /* 0x0000000000640947 */ /* 0x000fea0003800000 */
[----:B------:R-:W0:Y:S01]  /*0140*/  LDCU.64 UR4, c[0x0][0x3a0] ;  /* 0x00007400ff0477ac */ /* 0x000e220008000a00 */
[C---:B------:R-:W-:Y:S01]  /*0150*/  SHF.L.U32 R6, R12.reuse, 0x2, RZ ;  /* 0x000000020c067819 */ /* 0x040fe200000006ff */
[----:B------:R-:W-:Y:S01]  /*0160*/  BSSY.RECONVERGENT B1, `(.L_x_2) ;  /* 0x000000c000017945 */ /* 0x000fe20003800200 */
[----:B------:R-:W-:Y:S02]  /*0170*/  SHF.L.U64.HI R8, R12, 0x2, R11 ;  /* 0x000000020c087819 */ /* 0x000fe4000001020b */
[----:B------:R-:W-:Y:S02]  /*0180*/  MOV R15, R7 ;  /* 0x00000007000f7202 */ /* 0x000fe40000000f00 */
[----:B0-----:R-:W-:-:S04]  /*0190*/  IADD3 R4, P0, PT, R6, UR4, RZ ;  /* 0x0000000406047c10 */ /* 0x001fc8000ff1e0ff */
[----:B------:R-:W-:-:S03]  /*01a0*/  IADD3.X R5, PT, PT, R8, UR5, RZ, P0, !PT ;  /* 0x0000000508057c10 */ /* 0x000fc600087fe4ff */
[----:B------:R-:W-:-:S07]  /*01b0*/  IMAD.WIDE.U32 R4, R9, 0x80, R4 ;  /* 0x0000008009047825 */ /* 0x000fce00078e0004 */
.L_x_3:
[----:B------:R-:W-:Y:S01]  /*01c0*/  IADD3 R15, PT, PT, R15, 0x4000, RZ ;  /* 0x000040000f0f7810 */ /* 0x000fe20007ffe0ff */
[----:B------:R0:W-:Y:S03]  /*01d0*/  CCTL.E.PF2 [R4] ;  /* 0x000000000400798f */ /* 0x0001e60000800100 */
[----:B------:R-:W-:Y:S02]  /*01e0*/  ISETP.GE.AND P0, PT, R15, R2, PT ;  /* 0x000000020f00720c */ /* 0x000fe40003f06270 */
[----:B0-----:R-:W-:-:S04]  /*01f0*/  IADD3 R4, P1, PT, R4, 0x4000, RZ ;  /* 0x0000400004047810 */ /* 0x001fc80007f3e0ff */
[----:B------:R-:W-:-:S07]  /*0200*/  IADD3.X R5, PT, PT, RZ, R5, RZ, P1, !PT ;  /* 0x00000005ff057210 */ /* 0x000fce0000ffe4ff */
[----:B------:R-:W-:Y:S05]  /*0210*/  @!P0 BRA `(.L_x_3) ;  /* 0xfffffffc00e88947 */ /* 0x000fea000383ffff */
[----:B------:R-:W-:Y:S05]  /*0220*/  BSYNC.RECONVERGENT B1 ;  /* 0x0000000000017941 */ /* 0x000fea0003800200 */
.L_x_2:
[----:B------:R-:W0:Y:S02]  /*0230*/  LDCU.64 UR4, c[0x0][0x3b0] ;  /* 0x00007600ff0477ac */ /* 0x000e240008000a00 */
[----:B0-----:R-:W-:-:S04]  /*0240*/  IADD3 R4, P0, PT, R6, UR4, RZ ;  /* 0x0000000406047c10 */ /* 0x001fc8000ff1e0ff */
[----:B------:R-:W-:-:S03]  /*0250*/  IADD3.X R5, PT, PT, R8, UR5, RZ, P0, !PT ;  /* 0x0000000508057c10 */ /* 0x000fc600087fe4ff */
[----:B------:R-:W-:-:S07]  /*0260*/  IMAD.WIDE.U32 R4, R9, 0x80, R4 ;  /* 0x0000008009047825 */ /* 0x000fce00078e0004 */
.L_x_4:
[----:B------:R-:W-:Y:S01]  /*0270*/  IADD3 R7, PT, PT, R7, 0x4000, RZ ;  /* 0x0000400007077810 */ /* 0x000fe20007ffe0ff */
[----:B------:R0:W-:Y:S03]  /*0280*/  CCTL.E.PF2 [R4] ;  /* 0x000000000400798f */ /* 0x0001e60000800100 */
[----:B------:R-:W-:Y:S02]  /*0290*/  ISETP.GE.AND P0, PT, R7, R2, PT ;  /* 0x000000020700720c */ /* 0x000fe40003f06270 */
[----:B0-----:R-:W-:-:S04]  /*02a0*/  IADD3 R4, P1, PT, R4, 0x4000, RZ ;  /* 0x0000400004047810 */ /* 0x001fc80007f3e0ff */
[----:B------:R-:W-:-:S07]  /*02b0*/  IADD3.X R5, PT, PT, RZ, R5, RZ, P1, !PT ;  /* 0x00000005ff057210 */ /* 0x000fce0000ffe4ff */
[----:B------:R-:W-:Y:S05]  /*02c0*/  @!P0 BRA `(.L_x_4) ;  /* 0xfffffffc00e88947 */ /* 0x000fea000383ffff */
.L_x_1:
[----:B------:R-:W-:Y:S05]  /*02d0*/  BSYNC.RECONVERGENT B0 ;  /* 0x0000000000007941 */ /* 0x000fea0003800200 */
.L_x_0:
[----:B------:R-:W0:Y:S01]  /*02e0*/  LDC.64 R14, c[0x0][0x3b0] ;  /* 0x0000ec00ff0e7b82 */ /* 0x000e220000000a00 */
[----:B------:R-:W1:Y:S01]  /*02f0*/  LDCU.64 UR8, c[0x0][0x3a0] ;  /* 0x00007400ff0877ac */ /* 0x000e620008000a00 */
[----:B------:R-:W-:Y:S01]  /*0300*/  ISETP.NE.AND P0, PT, R3, R0, PT ;  /* 0x000000000300720c */ /* 0x000fe20003f05270 */
[C---:B------:R-:W-:Y:S01]  /*0310*/  IMAD.SHL.U32 R5, R12.reuse, 0x4, RZ ;  /* 0x000000040c057824 */ /* 0x040fe200078e00ff */
[----:B------:R-:W-:Y:S01]  /*0320*/  SHF.L.U64.HI R8, R12, 0x2, R11 ;  /* 0x000000020c087819 */ /* 0x000fe2000001020b */
[----:B------:R-:W2:Y:S03]  /*0330*/  LDCU.64 UR6, c[0x0][0x398] ;  /* 0x00007300ff0677ac */ /* 0x000ea60008000a00 */
[----:B------:R-:W-:Y:S01]  /*0340*/  R2UR UR11, R5 ;  /* 0x00000000050b72ca */ /* 0x000fe200000e0000 */
[----:B------:R-:W3:Y:S01]  /*0350*/  LDCU.64 UR12, c[0x0][0x358] ;  /* 0x00006b00ff0c77ac */ /* 0x000ee20008000a00 */
[----:B------:R-:W-:-:S02]  /*0360*/  R2UR UR14, R8 ;  /* 0x00000000080e72ca */ /* 0x000fc400000e0000 */
[C---:B-1----:R-:W-:Y:S02]  /*0370*/  IADD3 R2, P2, PT, R5.reuse, UR8, RZ ;  /* 0x0000000805027c10 */ /* 0x042fe4000ff5e0ff */
[C---:B--2---:R-:W-:Y:S02]  /*0380*/  IADD3 R6, P1, PT, R5.reuse, UR6, RZ ;  /* 0x0000000605067c10 */ /* 0x044fe4000ff3e0ff */
[----:B0-----:R-:W-:Y:S02]  /*0390*/  IADD3 R4, P3, PT, R5, R14, RZ ;  /* 0x0000000e05047210 */ /* 0x001fe40007f7e0ff */
[C---:B------:R-:W-:Y:S02]  /*03a0*/  IADD3.X R3, PT, PT, R8.reuse, UR9, RZ, P2, !PT ;  /* 0x0000000908037c10 */ /* 0x040fe400097fe4ff */
[C---:B------:R-:W-:Y:S02]  /*03b0*/  IADD3.X R7, PT, PT, R8.reuse, UR7, RZ, P1, !PT ;  /* 0x0000000708077c10 */ /* 0x040fe40008ffe4ff */
[----:B------:R-:W-:Y:S01]  /*03c0*/  IADD3.X R5, PT, PT, R8, R15, RZ, P3, !PT ;  /* 0x0000000f08057210 */ /* 0x000fe20001ffe4ff */
[----:B---3--:R-:W-:Y:S06]  /*03d0*/  @!P0 BRA `(.L_x_5) ;  /* 0x0000001000408947 */ /* 0x008fec0003800000 */
[----:B------:R-:W-:-:S13]  /*03e0*/  ISETP.GE.AND P0, PT, R10, 0x1, PT ;  /* 0x000000010a00780c */ /* 0x000fda0003f06270 */
[----:B------:R-:W-:Y:S05]  /*03f0*/  @!P0 EXIT ;  /* 0x000000000000894d */ /* 0x000fea0003800000 */
[C---:B------:R-:W-:Y:S01]  /*0400*/  ISETP.GE.U32.AND P0, PT, R10.reuse, 0x8, PT ;  /* 0x000000080a00780c */ /* 0x040fe20003f06070 */
[----:B------:R-:W-:Y:S01]  /*0410*/  HFMA2 R8, -RZ, RZ, 0, 0 ;  /* 0x00000000ff087431 */ /* 0x000fe200000001ff */
[----:B------:R-:W-:-:S11]  /*0420*/  LOP3.LUT R20, R10, 0x7, RZ, 0xc0, !PT ;  /* 0x000000070a147812 */ /* 0x000fd600078ec0ff */
[----:B------:R-:W-:Y:S05]  /*0430*/  @!P0 BRA `(.L_x_6) ;  /* 0x0000000800948947 */ /* 0x000fea0003800000 */
[----:B------:R-:W-:-:S13]  /*0440*/  ISETP.GE.AND P0, PT, R9, R0, PT ;  /* 0x000000000900720c */ /* 0x000fda0003f06270 */
[C---:B------:R-:W-:Y:S01]  /*0450*/  @!P0 IMAD.WIDE.U32 R14, R9.reuse, 0x4, R4 ;  /* 0x00000004090e8825 */ /* 0x040fe200078e0004 */
[----:B------:R-:W0:Y:S03]  /*0460*/  @!P0 LDC R11, c[0x0][0x390] ;  /* 0x0000e400ff0b8b82 */ /* 0x000e260000000800 */
[C---:B------:R-:W-:Y:S02]  /*0470*/  @!P0 IMAD.WIDE.U32 R16, R9.reuse, 0x4, R2 ;  /* 0x0000000409108825 */ /* 0x040fe400078e0002 */
[----:B------:R-:W0:Y:S03]  /*0480*/  @!P0 LDG.E R14, desc[UR12][R14.64] ;  /* 0x0000000c0e0e8981 */ /* 0x000e26000c1e1900 */
[----:B------:R-:W1:Y:S01]  /*0490*/  @!P0 LDC R8, c[0x0][0x38c] ;  /* 0x0000e300ff088b82 */ /* 0x000e620000000800 */
[----:B------:R-:W1:Y:S01]  /*04a0*/  @!P0 LDG.E R16, desc[UR12][R16.64] ;  /* 0x0000000c10108981 */ /* 0x000e62000c1e1900 */
[C---:B------:R-:W-:Y:S01]  /*04b0*/  IADD3 R21, PT, PT, R9.reuse, 0x80, RZ ;  /* 0x0000008009157810 */ /* 0x040fe20007ffe0ff */
[----:B------:R-:W-:-:S03]  /*04c0*/  @!P0 IMAD.WIDE.U32 R18, R9, 0x4, R6 ;  /* 0x0000000409128825 */ /* 0x000fc600078e0006 */
[C---:B------:R-:W-:Y:S01]  /*04d0*/  ISETP.GE.AND P1, PT, R21.reuse, R0, PT ;  /* 0x000000001500720c */ /* 0x040fe20003f26270 */
[----:B------:R-:W-:-:S12]  /*04e0*/  IMAD.WIDE R12, R21, 0x4, R4 ;  /* 0x00000004150c7825 */ /* 0x000fd800078e0204 */
[----:B------:R-:W2:Y:S08]  /*04f0*/  @!P1 LDC R23, c[0x0][0x390] ;  /* 0x0000e400ff179b82 */ /* 0x000eb00000000800 */
[----:B------:R-:W3:Y:S01]  /*0500*/  @!P1 LDC R22, c[0x0][0x38c] ;  /* 0x0000e300ff169b82 */ /* 0x000ee20000000800 */
[----:B0-----:R-:W-:Y:S01]  /*0510*/  @!P0 FMUL R11, R14, R11 ;  /* 0x0000000b0e0b8220 */ /* 0x001fe20000400000 */
[----:B------:R-:W-:-:S04]  /*0520*/  IMAD.WIDE R14, R21, 0x4, R2 ;  /* 0x00000004150e7825 */ /* 0x000fc800078e0202 */
[----:B-1----:R-:W-:-:S05]  /*0530*/  @!P0 FFMA R11, R16, R8, R11 ;  /* 0x00000008100b8223 */ /* 0x002fca000000000b */
[----:B------:R0:W-:Y:S04]  /*0540*/  @!P0 STG.E desc[UR12][R18.64], R11 ;  /* 0x0000000b12008986 */ /* 0x0001e8000c10190c */
[----:B------:R-:W2:Y:S04]  /*0550*/  @!P1 LDG.E R16, desc[UR12][R12.64] ;  /* 0x0000000c0c109981 */ /* 0x000ea8000c1e1900 */
[----:B------:R-:W3:Y:S01]  /*0560*/  @!P1 LDG.E R8, desc[UR12][R14.64] ;  /* 0x0000000c0e089981 */ /* 0x000ee2000c1e1900 */
[----:B------:R-:W-:-:S04]  /*0570*/  IADD3 R17, PT, PT, R9, 0x100, RZ ;  /* 0x0000010009117810 */ /* 0x000fc80007ffe0ff */
[----:B------:R-:W-:-:S13]  /*0580*/  ISETP.GE.AND P0, PT, R17, R0, PT ;  /* 0x000000001100720c */ /* 0x000fda0003f06270 */
[----:B0-----:R-:W0:Y:S01]  /*0590*/  @!P0 LDC R18, c[0x0][0x390] ;  /* 0x0000e400ff128b82 */ /* 0x001e220000000800 */
[----:B--2---:R-:W-:Y:S01]  /*05a0*/  @!P1 FMUL R23, R16, R23 ;  /* 0x0000001710179220 */ /* 0x004fe20000400000 */
[----:B------:R-:W-:-:S06]  /*05b0*/  IMAD.WIDE R16, R21, 0x4, R6 ;  /* 0x0000000415107825 */ /* 0x000fcc00078e0206 */
[----:B------:R-:W1:Y:S01]  /*05c0*/  @!P0 LDC R21, c[0x0][0x38c] ;  /* 0x0000e300ff158b82 */ /* 0x000e620000000800 */
[----:B---3--:R-:W-:-:S05]  /*05d0*/  @!P1 FFMA R23, R8, R22, R23 ;  /* 0x0000001608179223 */ /* 0x008fca0000000017 */
[----:B------:R-:W-:Y:S04]  /*05e0*/  @!P1 STG.E desc[UR12][R16.64], R23 ;  /* 0x0000001710009986 */ /* 0x000fe8000c10190c */
[----:B------:R-:W0:Y:S04]  /*05f0*/  @!P0 LDG.E R11, desc[UR12][R12.64+0x200] ;  /* 0x0002000c0c0b8981 */ /* 0x000e28000c1e1900 */
[----:B------:R-:W1:Y:S01]  /*0600*/  @!P0 LDG.E R8, desc[UR12][R14.64+0x200] ;  /* 0x0002000c0e088981 */ /* 0x000e62000c1e1900 */
[----:B------:R-:W-:-:S04]  /*0610*/  IADD3 R19, PT, PT, R9, 0x180, RZ ;  /* 0x0000018009137810 */ /* 0x000fc80007ffe0ff */
[----:B------:R-:W-:-:S13]  /*0620*/  ISETP.GE.AND P1, PT, R19, R0, PT ;  /* 0x000000001300720c */ /* 0x000fda0003f26270 */
[----:B------:R-:W2:Y:S01]  /*0630*/  @!P1 LDC R22, c[0x0][0x38c] ;  /* 0x0000e300ff169b82 */ /* 0x000ea20000000800 */
[----:B0-----:R-:W-:-:S04]  /*0640*/  @!P0 FMUL R11, R11, R18 ;  /* 0x000000120b0b8220 */ /* 0x001fc80000400000 */
[----:B-1----:R-:W-:-:S03]  /*0650*/  @!P0 FFMA R11, R8, R21, R11 ;  /* 0x00000015080b8223 */ /* 0x002fc6000000000b */
[----:B------:R-:W0:Y:S02]  /*0660*/  @!P1 LDC R21, c[0x0][0x390] ;  /* 0x0000e400ff159b82 */ /* 0x000e240000000800 */
[----:B------:R1:W-:Y:S04]  /*0670*/  @!P0 STG.E desc[UR12][R16.64+0x200], R11 ;  /* 0x0002000b10008986 */ /* 0x0003e8000c10190c */
[----:B------:R-:W0:Y:S04]  /*0680*/  @!P1 LDG.E R18, desc[UR12][R12.64+0x400] ;  /* 0x0004000c0c129981 */ /* 0x000e28000c1e1900 */
[----:B------:R-:W2:Y:S01]  /*0690*/  @!P1 LDG.E R8, desc[UR12][R14.64+0x400] ;  /* 0x0004000c0e089981 */ /* 0x000ea2000c1e1900 */
[----:B------:R-:W-:-:S04]  /*06a0*/  IADD3 R19, PT, PT, R9, 0x200, RZ ;  /* 0x0000020009137810 */ /* 0x000fc80007ffe0ff */
[----:B------:R-:W-:Y:S01]  /*06b0*/  ISETP.GE.AND P0, PT, R19, R0, PT ;  /* 0x000000001300720c */ /* 0x000fe20003f06270 */
[----:B0-----:R-:W-:-:S12]  /*06c0*/  @!P1 FMUL R19, R18, R21 ;  /* 0x0000001512139220 */ /* 0x001fd80000400000 */
[----:B------:R-:W0:Y:S01]  /*06d0*/  @!P0 LDC R21, c[0x0][0x390] ;  /* 0x0000e400ff158b82 */ /* 0x000e220000000800 */
[----:B--2---:R-:W-:-:S05]  /*06e0*/  @!P1 FFMA R19, R8, R22, R19 ;  /* 0x0000001608139223 */ /* 0x004fca0000000013 */
[----:B------:R2:W-:Y:S02]  /*06f0*/  @!P1 STG.E desc[UR12][R16.64+0x400], R19 ;  /* 0x0004001310009986 */ /* 0x0005e4000c10190c */
[----:B------:R-:W3:Y:S02]  /*0700*/  @!P0 LDC R22, c[0x0][0x38c] ;  /* 0x0000e300ff168b82 */ /* 0x000ee40000000800 */
[----:B------:R-:W0:Y:S04]  /*0710*/  @!P0 LDG.E R18, desc[UR12][R12.64+0x600] ;  /* 0x0006000c0c128981 */ /* 0x000e28000c1e1900 */
[----:B------:R-:W3:Y:S01]  /*0720*/  @!P0 LDG.E R8, desc[UR12][R14.64+0x600] ;  /* 0x0006000c0e088981 */ /* 0x000ee2000c1e1900 */
[----:B-1----:R-:W-:-:S04]  /*0730*/  IADD3 R11, PT, PT, R9, 0x280, RZ ;  /* 0x00000280090b7810 */ /* 0x002fc80007ffe0ff */
[----:B------:R-:W-:Y:S01]  /*0740*/  ISETP.GE.AND P1, PT, R11, R0, PT ;  /* 0x000000000b00720c */ /* 0x000fe20003f26270 */
[----:B0-----:R-:W-:-:S12]  /*0750*/  @!P0 FMUL R11, R18, R21 ;  /* 0x00000015120b8220 */ /* 0x001fd80000400000 */
[----:B------:R-:W0:Y:S01]  /*0760*/  @!P1 LDC R21, c[0x0][0x390] ;  /* 0x0000e400ff159b82 */ /* 0x000e220000000800 */
[----:B---3--:R-:W-:-:S05]  /*0770*/  @!P0 FFMA R11, R8, R22, R11 ;  /* 0x00000016080b8223 */ /* 0x008fca000000000b */
[----:B------:R1:W-:Y:S02]  /*0780*/  @!P0 STG.E desc[UR12][R16.64+0x600], R11 ;  /* 0x0006000b10008986 */ /* 0x0003e4000c10190c */
[----:B------:R-:W3:Y:S02]  /*0790*/  @!P1 LDC R22, c[0x0][0x38c] ;  /* 0x0000e300ff169b82 */ /* 0x000ee40000000800 */
[----:B------:R-:W0:Y:S04]  /*07a0*/  @!P1 LDG.E R18, desc[UR12][R12.64+0x800] ;  /* 0x0008000c0c129981 */ /* 0x000e28000c1e1900 */
[----:B------:R-:W3:Y:S01]  /*07b0*/  @!P1 LDG.E R8, desc[UR12][R14.64+0x800] ;  /* 0x0008000c0e089981 */ /* 0x000ee2000c1e1900 */
[----:B--2---:R-:W-:-:S04]  /*07c0*/  IADD3 R19, PT, PT, R9, 0x300, RZ ;  /* 0x0000030009137810 */ /* 0x004fc80007ffe0ff */
        /* <DEDUP_REMOVED lines=8> */
[----:B-1----:R-:W-:-:S05]  /*0850*/  VIADD R11, R9, 0x380 ;  /* 0x00000380090b7836 */ /* 0x002fca0000000000 */
[----:B------:R-:W-:-:S13]  /*0860*/  ISETP.GE.AND P1, PT, R11, R0, PT ;  /* 0x000000000b00720c */ /* 0x000fda0003f26270 */
[----:B--2---:R-:W1:Y:S01]  /*0870*/  @!P1 LDC R19, c[0x0][0x390] ;  /* 0x0000e400ff139b82 */ /* 0x004e620000000800 */
[----:B0-----:R-:W-:-:S07]  /*0880*/  @!P0 FMUL R11, R18, R21 ;  /* 0x00000015120b8220 */ /* 0x001fce0000400000 */
[----:B------:R-:W0:Y:S01]  /*0890*/  @!P1 LDC R21, c[0x0][0x38c] ;  /* 0x0000e300ff159b82 */ /* 0x000e220000000800 */
[----:B---3--:R-:W-:-:S05]  /*08a0*/  @!P0 FFMA R11, R8, R22, R11 ;  /* 0x00000016080b8223 */ /* 0x008fca000000000b */
[----:B------:R2:W-:Y:S04]  /*08b0*/  @!P0 STG.E desc[UR12][R16.64+0xa00], R11 ;  /* 0x000a000b10008986 */ /* 0x0005e8000c10190c */
[----:B------:R-:W1:Y:S04]  /*08c0*/  @!P1 LDG.E R18, desc[UR12][R12.64+0xc00] ;  /* 0x000c000c0c129981 */ /* 0x000e68000c1e1900 */
[----:B------:R-:W0:Y:S01]  /*08d0*/  @!P1 LDG.E R8, desc[UR12][R14.64+0xc00] ;  /* 0x000c000c0e089981 */ /* 0x000e22000c1e1900 */
[----:B-1----:R-:W-:-:S04]  /*08e0*/  @!P1 FMUL R19, R18, R19 ;  /* 0x0000001312139220 */ /* 0x002fc80000400000 */
[----:B0-----:R-:W-:Y:S01]  /*08f0*/  @!P1 FFMA R19, R8, R21, R19 ;  /* 0x0000001508139223 */ /* 0x001fe20000000013 */
[----:B------:R-:W-:-:S04]  /*0900*/  LOP3.LUT R8, R10, 0x7ffffff8, RZ, 0xc0, !PT ;  /* 0x7ffffff80a087812 */ /* 0x000fc800078ec0ff */
[----:B------:R2:W-:Y:S01]  /*0910*/  @!P1 STG.E desc[UR12][R16.64+0xc00], R19 ;  /* 0x000c001310009986 */ /* 0x0005e2000c10190c */
[----:B------:R-:W-:-:S13]  /*0920*/  ISETP.NE.AND P0, PT, R8, 0x8, PT ;  /* 0x000000080800780c */ /* 0x000fda0003f05270 */
[----:B--2---:R-:W-:Y:S05]  /*0930*/  @!P0 BRA `(.L_x_6) ;  /* 0x0000000400548947 */ /* 0x004fea0003800000 */
[----:B------:R-:W-:Y:S01]  /*0940*/  MOV R12, 0x8 ;  /* 0x00000008000c7802 */ /* 0x000fe20000000f00 */
[----:B------:R-:W0:Y:S01]  /*0950*/  LDCU UR4, c[0x0][0x390] ;  /* 0x00007200ff0477ac */ /* 0x000e220008000800 */
[----:B------:R-:W1:Y:S05]  /*0960*/  LDCU UR5, c[0x0][0x38c] ;  /* 0x00007180ff0577ac */ /* 0x000e6a0008000800 */
.L_x_9:
[----:B--2---:R-:W-:-:S04]  /*0970*/  LEA R13, R12, R9, 0x7 ;  /* 0x000000090c0d7211 */ /* 0x004fc800078e38ff */
[----:B------:R-:W-:-:S13]  /*0980*/  ISETP.GE.AND P0, PT, R13, R0, PT ;  /* 0x000000000d00720c */ /* 0x000fda0003f06270 */
[C---:B------:R-:W-:Y:S01]  /*0990*/  @!P0 IMAD.WIDE.U32 R16, R13.reuse, 0x4, R4 ;  /* 0x000000040d108825 */ /* 0x040fe200078e0004 */
[----:B------:R-:W2:Y:S03]  /*09a0*/  @!P0 LDC R15, c[0x0][0x390] ;  /* 0x0000e400ff0f8b82 */ /* 0x000ea60000000800 */
[C---:B------:R-:W-:Y:S02]  /*09b0*/  @!P0 IMAD.WIDE.U32 R22, R13.reuse, 0x4, R2 ;  /* 0x000000040d168825 */ /* 0x040fe400078e0002 */
[----:B------:R-:W2:Y:S03]  /*09c0*/  @!P0 LDG.E R16, desc[UR12][R16.64] ;  /* 0x0000000c10108981 */ /* 0x000ea6000c1e1900 */
[----:B------:R-:W3:Y:S01]  /*09d0*/  @!P0 LDC R27, c[0x0][0x38c] ;  /* 0x0000e300ff1b8b82 */ /* 0x000ee20000000800 */
[----:B------:R4:W3:Y:S01]  /*09e0*/  @!P0 LDG.E R22, desc[UR12][R22.64] ;  /* 0x0000000c16168981 */ /* 0x0008e2000c1e1900 */
[C---:B------:R-:W-:Y:S01]  /*09f0*/  IADD3 R11, PT, PT, R13.reuse, 0x80, RZ ;  /* 0x000000800d0b7810 */ /* 0x040fe20007ffe0ff */
[----:B------:R-:W-:-:S03]  /*0a00*/  @!P0 IMAD.WIDE.U32 R18, R13, 0x4, R6 ;  /* 0x000000040d128825 */ /* 0x000fc600078e0006 */
[----:B------:R-:W-:-:S13]  /*0a10*/  ISETP.GE.AND P1, PT, R11, R0, PT ;  /* 0x000000000b00720c */ /* 0x000fda0003f26270 */
[----:B----4-:R-:W4:Y:S08]  /*0a20*/  @!P1 LDC R23, c[0x0][0x390] ;  /* 0x0000e400ff179b82 */ /* 0x010f300000000800 */
[----:B------:R-:W5:Y:S01]  /*0a30*/  @!P1 LDC R25, c[0x0][0x38c] ;  /* 0x0000e300ff199b82 */ /* 0x000f620000000800 */
[----:B--2---:R-:W-:Y:S01]  /*0a40*/  @!P0 FMUL R15, R16, R15 ;  /* 0x0000000f100f8220 */ /* 0x004fe20000400000 */
[----:B------:R-:W-:-:S04]  /*0a50*/  IMAD.WIDE R16, R11, 0x4, R2 ;  /* 0x000000040b107825 */ /* 0x000fc800078e0202 */
[----:B---3--:R-:W-:Y:S01]  /*0a60*/  @!P0 FFMA R27, R22, R27, R15 ;  /* 0x0000001b161b8223 */ /* 0x008fe2000000000f */
[----:B------:R-:W-:-:S04]  /*0a70*/  IMAD.WIDE R14, R11, 0x4, R4 ;  /* 0x000000040b0e7825 */ /* 0x000fc800078e0204 */
[----:B------:R2:W-:Y:S04]  /*0a80*/  @!P0 STG.E desc[UR12][R18.64], R27 ;  /* 0x0000001b12008986 */ /* 0x0005e8000c10190c */
[----:B------:R-:W4:Y:S04]  /*0a90*/  @!P1 LDG.E R10, desc[UR12][R14.64] ;  /* 0x0000000c0e0a9981 */ /* 0x000f28000c1e1900 */
[----:B------:R-:W5:Y:S01]  /*0aa0*/  @!P1 LDG.E R22, desc[UR12][R16.64] ;  /* 0x0000000c10169981 */ /* 0x000f62000c1e1900 */
[----:B------:R-:W-:-:S04]  /*0ab0*/  IADD3 R21, PT, PT, R13, 0x100, RZ ;  /* 0x000001000d157810 */ /* 0x000fc80007ffe0ff */
[----:B------:R-:W-:Y:S01]  /*0ac0*/  ISETP.GE.AND P0, PT, R21, R0, PT ;  /* 0x000000001500720c */ /* 0x000fe20003f06270 */
[----:B----4-:R-:W-:Y:S01]  /*0ad0*/  @!P1 FMUL R21, R10, R23 ;  /* 0x000000170a159220 */ /* 0x010fe20000400000 */
[----:B------:R-:W-:-:S11]  /*0ae0*/  IMAD.WIDE R10, R11, 0x4, R6 ;  /* 0x000000040b0a7825 */ /* 0x000fd600078e0206 */
[----:B------:R-:W3:Y:S01]  /*0af0*/  @!P0 LDC R23, c[0x0][0x38c] ;  /* 0x0000e300ff178b82 */ /* 0x000ee20000000800 */
[----:B-----5:R-:W-:-:S05]  /*0b00*/  @!P1 FFMA R25, R22, R25, R21 ;  /* 0x0000001916199223 */ /* 0x020fca0000000015 */
[----:B------:R4:W-:Y:S02]  /*0b10*/  @!P1 STG.E desc[UR12][R10.64], R25 ;  /* 0x000000190a009986 */ /* 0x0009e4000c10190c */
[----:B------:R-:W5:Y:S02]  /*0b20*/  @!P0 LDC R22, c[0x0][0x390] ;  /* 0x0000e400ff168b82 */ /* 0x000f640000000800 */
[----:B------:R-:W5:Y:S04]  /*0b30*/  @!P0 LDG.E R21, desc[UR12][R14.64+0x200] ;  /* 0x0002000c0e158981 */ /* 0x000f68000c1e1900 */
[----:B--2---:R-:W3:Y:S01]  /*0b40*/  @!P0 LDG.E R18, desc[UR12][R16.64+0x200] ;  /* 0x0002000c10128981 */ /* 0x004ee2000c1e1900 */
[----:B------:R-:W-:-:S04]  /*0b50*/  IADD3 R19, PT, PT, R13, 0x180, RZ ;  /* 0x000001800d137810 */ /* 0x000fc80007ffe0ff */
[----:B------:R-:W-:-:S13]  /*0b60*/  ISETP.GE.AND P1, PT, R19, R0, PT ;  /* 0x000000001300720c */ /* 0x000fda0003f26270 */
[----:B----4-:R-:W2:Y:S01]  /*0b70*/  @!P1 LDC R25, c[0x0][0x38c] ;  /* 0x0000e300ff199b82 */ /* 0x010ea20000000800 */
[----:B-----5:R-:W-:-:S07]  /*0b80*/  @!P0 FMUL R21, R21, R22 ;  /* 0x0000001615158220 */ /* 0x020fce0000400000 */
[----:B------:R-:W4:Y:S01]  /*0b90*/  @!P1 LDC R22, c[0x0][0x390] ;  /* 0x0000e400ff169b82 */ /* 0x000f220000000800 */
[----:B---3--:R-:W-:-:S05]  /*0ba0*/  @!P0 FFMA R23, R18, R23, R21 ;  /* 0x0000001712178223 */ /* 0x008fca0000000015 */
[----:B------:R3:W-:Y:S04]  /*0bb0*/  @!P0 STG.E desc[UR12][R10.64+0x200], R23 ;  /* 0x000200170a008986 */ /* 0x0007e8000c10190c */
[----:B------:R-:W4:Y:S04]  /*0bc0*/  @!P1 LDG.E R21, desc[UR12][R14.64+0x400] ;  /* 0x0004000c0e159981 */ /* 0x000f28000c1e1900 */
[----:B------:R-:W2:Y:S01]  /*0bd0*/  @!P1 LDG.E R18, desc[UR12][R16.64+0x400] ;  /* 0x0004000c10129981 */ /* 0x000ea2000c1e1900 */
[----:B------:R-:W-:-:S04]  /*0be0*/  IADD3 R19, PT, PT, R13, 0x200, RZ ;  /* 0x000002000d137810 */ /* 0x000fc80007ffe0ff */
[----:B------:R-:W-:-:S13]  /*0bf0*/  ISETP.GE.AND P0, PT, R19, R0, PT ;  /* 0x000000001300720c */ /* 0x000fda0003f06270 */
[----:B---3--:R-:W3:Y:S01]  /*0c00*/  @!P0 LDC R23, c[0x0][0x38c] ;  /* 0x0000e300ff178b82 */ /* 0x008ee20000000800 */
[----:B----4-:R-:W-:-:S07]  /*0c10*/  @!P1 FMUL R21, R21, R22 ;  /* 0x0000001615159220 */ /* 0x010fce0000400000 */
[----:B------:R-:W4:Y:S01]  /*0c20*/  @!P0 LDC R22, c[0x0][0x390] ;  /* 0x0000e400ff168b82 */ /* 0x000f220000000800 */
[----:B--2---:R-:W-:-:S05]  /*0c30*/  @!P1 FFMA R25, R18, R25, R21 ;  /* 0x0000001912199223 */ /* 0x004fca0000000015 */
[----:B------:R-:W-:Y:S04]  /*0c40*/  @!P1 STG.E desc[UR12][R10.64+0x400], R25 ;  /* 0x000400190a009986 */ /* 0x000fe8000c10190c */
[----:B------:R-:W4:Y:S04]  /*0c50*/  @!P0 LDG.E R21, desc[UR12][R14.64+0x600] ;  /* 0x0006000c0e158981 */ /* 0x000f28000c1e1900 */
[----:B------:R-:W3:Y:S01]  /*0c60*/  @!P0 LDG.E R18, desc[UR12][R16.64+0x600] ;  /* 0x0006000c10128981 */ /* 0x000ee2000c1e1900 */
[----:B------:R-:W-:-:S04]  /*0c70*/  IADD3 R19, PT, PT, R13, 0x280, RZ ;  /* 0x000002800d137810 */ /* 0x000fc80007ffe0ff */
[----:B------:R-:W-:-:S13]  /*0c80*/  ISETP.GE.AND P1, PT, R19, R0, PT ;  /* 0x000000001300720c */ /* 0x000fda0003f26270 */
[----:B------:R-:W2:Y:S01]  /*0c90*/  @!P1 LDC R24, c[0x0][0x38c] ;  /* 0x0000e300ff189b82 */ /* 0x000ea20000000800 */
[----:B----4-:R-:W-:-:S07]  /*0ca0*/  @!P0 FMUL R21, R21, R22 ;  /* 0x0000001615158220 */ /* 0x010fce0000400000 */
        /* <DEDUP_REMOVED lines=11> */
[----:B------:R2:W-:Y:S04]  /*0d60*/  @!P1 STG.E desc[UR12][R10.64+0x800], R21 ;  /* 0x000800150a009986 */ /* 0x0005e8000c10190c */
[----:B------:R-:W4:Y:S04]  /*0d70*/  @!P0 LDG.E R19, desc[UR12][R14.64+0xa00] ;  /* 0x000a000c0e138981 */ /* 0x000f28000c1e1900 */
[----:B------:R-:W3:Y:S01]  /*0d80*/  @!P0 LDG.E R18, desc[UR12][R16.64+0xa00] ;  /* 0x000a000c10128981 */ /* 0x000ee2000c1e1900 */
[----:B------:R-:W-:Y:S01]  /*0d90*/  VIADD R13, R13, 0x380 ;  /* 0x000003800d0d7836 */ /* 0x000fe20000000000 */
[----:B------:R-:W-:Y:S01]  /*0da0*/  IADD3 R12, PT, PT, R12, 0x8, RZ ;  /* 0x000000080c0c7810 */ /* 0x000fe20007ffe0ff */
[----:B------:R-:W-:Y:S03]  /*0db0*/  BSSY.RECONVERGENT B0, `(.L_x_7) ;  /* 0x000000c000007945 */ /* 0x000fe60003800200 */
[----:B------:R-:W-:Y:S01]  /*0dc0*/  ISETP.NE.AND P1, PT, R12, R8, PT ;  /* 0x000000080c00720c */ /* 0x000fe20003f25270 */
[----:B----4-:R-:W-:-:S04]  /*0dd0*/  @!P0 FMUL R19, R19, R22 ;  /* 0x0000001613138220 */ /* 0x010fc80000400000 */
[----:B---3--:R-:W-:-:S05]  /*0de0*/  @!P0 FFMA R19, R18, R23, R19 ;  /* 0x0000001712138223 */ /* 0x008fca0000000013 */
[----:B------:R2:W-:Y:S01]  /*0df0*/  @!P0 STG.E desc[UR12][R10.64+0xa00], R19 ;  /* 0x000a00130a008986 */ /* 0x0005e2000c10190c */
[----:B------:R-:W-:-:S13]  /*0e00*/  ISETP.GE.AND P0, PT, R13, R0, PT ;  /* 0x000000000d00720c */ /* 0x000fda0003f06270 */
[----:B--2---:R-:W-:Y:S05]  /*0e10*/  @P0 BRA `(.L_x_8) ;  /* 0x0000000000140947 */ /* 0x004fea0003800000 */
[----:B------:R-:W0:Y:S04]  /*0e20*/  LDG.E R14, desc[UR12][R14.64+0xc00] ;  /* 0x000c000c0e0e7981 */ /* 0x000e28000c1e1900 */
[----:B------:R-:W1:Y:S01]  /*0e30*/  LDG.E R16, desc[UR12][R16.64+0xc00] ;  /* 0x000c000c10107981 */ /* 0x000e62000c1e1900 */
[----:B0-----:R-:W-:-:S04]  /*0e40*/  FMUL R13, R14, UR4 ;  /* 0x000000040e0d7c20 */ /* 0x001fc80008400000 */
[----:B-1----:R-:W-:-:S05]  /*0e50*/  FFMA R13, R16, UR5, R13 ;  /* 0x00000005100d7c23 */ /* 0x002fca000800000d */
[----:B------:R2:W-:Y:S02]  /*0e60*/  STG.E desc[UR12][R10.64+0xc00], R13 ;  /* 0x000c000d0a007986 */ /* 0x0005e4000c10190c */
.L_x_8:
[----:B01----:R-:W-:Y:S05]  /*0e70*/  BSYNC.RECONVERGENT B0 ;  /* 0x0000000000007941 */ /* 0x003fea0003800200 */
.L_x_7:
[----:B------:R-:W-:Y:S05]  /*0e80*/  @P1 BRA `(.L_x_9) ;  /* 0xfffffff800b81947 */ /* 0x000fea000383ffff */
.L_x_6:
[----:B------:R-:W-:-:S13]  /*0e90*/  ISETP.NE.AND P0, PT, R20, RZ, PT ;  /* 0x000000ff1400720c */ /* 0x000fda0003f05270 */
[----:B------:R-:W-:Y:S05]  /*0ea0*/  @!P0 EXIT ;  /* 0x000000000000894d */ /* 0x000fea0003800000 */
[----:B--2---:R-:W0:Y:S01]  /*0eb0*/  LDC R10, c[0x0][0x388] ;  /* 0x0000e200ff0a7b82 */ /* 0x004e220000000800 */
[----:B------:R-:W-:Y:S02]  /*0ec0*/  ISETP.GE.U32.AND P1, PT, R20, 0x4, PT ;  /* 0x000000041400780c */ /* 0x000fe40003f26070 */
[----:B0-----:R-:W-:-:S04]  /*0ed0*/  LOP3.LUT R21, R10, 0x3, RZ, 0xc0, !PT ;  /* 0x000000030a157812 */ /* 0x001fc800078ec0ff */
[----:B------:R-:W-:-:S07]  /*0ee0*/  ISETP.NE.AND P0, PT, R21, RZ, PT ;  /* 0x000000ff1500720c */ /* 0x000fce0003f05270 */
[----:B------:R-:W-:Y:S06]  /*0ef0*/  @!P1 BRA `(.L_x_10) ;  /* 0x0000000000c49947 */ /* 0x000fec0003800000 */
[----:B------:R-:W-:-:S04]  /*0f00*/  LEA R11, R8, R9, 0x7 ;  /* 0x00000009080b7211 */ /* 0x000fc800078e38ff */
[----:B------:R-:W-:-:S13]  /*0f10*/  ISETP.GE.AND P1, PT, R11, R0, PT ;  /* 0x000000000b00720c */ /* 0x000fda0003f26270 */
[C---:B------:R-:W-:Y:S01]  /*0f20*/  @!P1 IMAD.WIDE R22, R11.reuse, 0x4, R4 ;  /* 0x000000040b169825 */ /* 0x040fe200078e0204 */
[----:B------:R-:W0:Y:S03]  /*0f30*/  @!P1 LDC R15, c[0x0][0x390] ;  /* 0x0000e400ff0f9b82 */ /* 0x000e260000000800 */
[C---:B------:R-:W-:Y:S02]  /*0f40*/  @!P1 IMAD.WIDE R18, R11.reuse, 0x4, R2 ;  /* 0x000000040b129825 */ /* 0x040fe400078e0202 */
[----:B------:R1:W0:Y:S03]  /*0f50*/  @!P1 LDG.E R22, desc[UR12][R22.64] ;  /* 0x0000000c16169981 */ /* 0x000226000c1e1900 */
[----:B------:R-:W2:Y:S01]  /*0f60*/  @!P1 LDC R27, c[0x0][0x38c] ;  /* 0x0000e300ff1b9b82 */ /* 0x000ea20000000800 */
[----:B------:R-:W2:Y:S01]  /*0f70*/  @!P1 LDG.E R18, desc[UR12][R18.64] ;  /* 0x0000000c12129981 */ /* 0x000ea2000c1e1900 */
[C---:B------:R-:W-:Y:S01]  /*0f80*/  IADD3 R17, PT, PT, R11.reuse, 0x80, RZ ;  /* 0x000000800b117810 */ /* 0x040fe20007ffe0ff */
[----:B------:R-:W-:-:S03]  /*0f90*/  @!P1 IMAD.WIDE R12, R11, 0x4, R6 ;  /* 0x000000040b0c9825 */ /* 0x000fc600078e0206 */
[----:B------:R-:W-:-:S13]  /*0fa0*/  ISETP.GE.AND P2, PT, R17, R0, PT ;  /* 0x000000001100720c */ /* 0x000fda0003f46270 */
[----:B------:R-:W-:Y:S01]  /*0fb0*/  @!P2 IMAD.WIDE R24, R17, 0x4, R4 ;  /* 0x000000041118a825 */ /* 0x000fe200078e0204 */
[----:B-1----:R-:W1:Y:S08]  /*0fc0*/  @!P2 LDC R23, c[0x0][0x390] ;  /* 0x0000e400ff17ab82 */ /* 0x002e700000000800 */
[----:B------:R-:W3:Y:S01]  /*0fd0*/  @!P2 LDC R29, c[0x0][0x38c] ;  /* 0x0000e300ff1dab82 */ /* 0x000ee20000000800 */
[----:B0-----:R-:W-:-:S04]  /*0fe0*/  @!P1 FMUL R15, R22, R15 ;  /* 0x0000000f160f9220 */ /* 0x001fc80000400000 */
[----:B--2---:R-:W-:Y:S01]  /*0ff0*/  @!P1 FFMA R27, R18, R27, R15 ;  /* 0x0000001b121b9223 */ /* 0x004fe2000000000f */
[----:B------:R-:W-:-:S04]  /*1000*/  @!P2 IMAD.WIDE R14, R17, 0x4, R2 ;  /* 0x00000004110ea825 */ /* 0x000fc800078e0202 */
[----:B------:R0:W-:Y:S04]  /*1010*/  @!P1 STG.E desc[UR12][R12.64], R27 ;  /* 0x0000001b0c009986 */ /* 0x0001e8000c10190c */
[----:B------:R2:W1:Y:S04]  /*1020*/  @!P2 LDG.E R24, desc[UR12][R24.64] ;  /* 0x0000000c1818a981 */ /* 0x000468000c1e1900 */
[----:B------:R-:W3:Y:S01]  /*1030*/  @!P2 LDG.E R14, desc[UR12][R14.64] ;  /* 0x0000000c0e0ea981 */ /* 0x000ee2000c1e1900 */
[----:B------:R-:W-:Y:S01]  /*1040*/  IADD3 R19, PT, PT, R11, 0x100, RZ ;  /* 0x000001000b137810 */ /* 0x000fe20007ffe0ff */
[----:B------:R-:W-:-:S03]  /*1050*/  @!P2 IMAD.WIDE R16, R17, 0x4, R6 ;  /* 0x000000041110a825 */ /* 0x000fc600078e0206 */
[----:B------:R-:W-:-:S13]  /*1060*/  ISETP.GE.AND P1, PT, R19, R0, PT ;  /* 0x000000001300720c */ /* 0x000fda0003f26270 */
[----:B0-----:R-:W-:Y:S01]  /*1070*/  @!P1 IMAD.WIDE R12, R19, 0x4, R2 ;  /* 0x00000004130c9825 */ /* 0x001fe200078e0202 */
[----:B--2---:R-:W0:Y:S08]  /*1080*/  @!P1 LDC R25, c[0x0][0x390] ;  /* 0x0000e400ff199b82 */ /* 0x004e300000000800 */
[----:B------:R-:W2:Y:S01]  /*1090*/  @!P1 LDC R18, c[0x0][0x38c] ;  /* 0x0000e300ff129b82 */ /* 0x000ea20000000800 */
[----:B-1----:R-:W-:-:S04]  /*10a0*/  @!P2 FMUL R23, R24, R23 ;  /* 0x000000171817a220 */ /* 0x002fc80000400000 */
[----:B---3--:R-:W-:Y:S01]  /*10b0*/  @!P2 FFMA R29, R14, R29, R23 ;  /* 0x0000001d0e1da223 */ /* 0x008fe20000000017 */
[----:B------:R-:W-:-:S04]  /*10c0*/  @!P1 IMAD.WIDE R22, R19, 0x4, R4 ;  /* 0x0000000413169825 */ /* 0x000fc800078e0204 */
[----:B------:R1:W-:Y:S04]  /*10d0*/  @!P2 STG.E desc[UR12][R16.64], R29 ;  /* 0x0000001d1000a986 */ /* 0x0003e8000c10190c */
[----:B------:R3:W0:Y:S04]  /*10e0*/  @!P1 LDG.E R22, desc[UR12][R22.64] ;  /* 0x0000000c16169981 */ /* 0x000628000c1e1900 */
[----:B------:R-:W2:Y:S01]  /*10f0*/  @!P1 LDG.E R12, desc[UR12][R12.64] ;  /* 0x0000000c0c0c9981 */ /* 0x000ea2000c1e1900 */
[----:B------:R-:W-:Y:S01]  /*1100*/  IADD3 R11, PT, PT, R11, 0x180, RZ ;  /* 0x000001800b0b7810 */ /* 0x000fe20007ffe0ff */
[----:B------:R-:W-:-:S03]  /*1110*/  @!P1 IMAD.WIDE R14, R19, 0x4, R6 ;  /* 0x00000004130e9825 */ /* 0x000fc600078e0206 */
[----:B------:R-:W-:-:S13]  /*1120*/  ISETP.GE.AND P2, PT, R11, R0, PT ;  /* 0x000000000b00720c */ /* 0x000fda0003f46270 */
[----:B-1----:R-:W-:Y:S01]  /*1130*/  @!P2 IMAD.WIDE R16, R11, 0x4, R2 ;  /* 0x000000040b10a825 */ /* 0x002fe200078e0202 */
[----:B---3--:R-:W1:Y:S08]  /*1140*/  @!P2 LDC R23, c[0x0][0x390] ;  /* 0x0000e400ff17ab82 */ /* 0x008e700000000800 */
[----:B------:R-:W3:Y:S01]  /*1150*/  @!P2 LDC R20, c[0x0][0x38c] ;  /* 0x0000e300ff14ab82 */ /* 0x000ee20000000800 */
[----:B0-----:R-:W-:-:S04]  /*1160*/  @!P1 FMUL R25, R22, R25 ;  /* 0x0000001916199220 */ /* 0x001fc80000400000 */
[----:B--2---:R-:W-:Y:S01]  /*1170*/  @!P1 FFMA R25, R12, R18, R25 ;  /* 0x000000120c199223 */ /* 0x004fe20000000019 */
[----:B------:R-:W-:-:S04]  /*1180*/  @!P2 IMAD.WIDE R18, R11, 0x4, R4 ;  /* 0x000000040b12a825 */ /* 0x000fc800078e0204 */
[----:B------:R0:W-:Y:S04]  /*1190*/  @!P1 STG.E desc[UR12][R14.64], R25 ;  /* 0x000000190e009986 */ /* 0x0001e8000c10190c */
[----:B------:R-:W1:Y:S04]  /*11a0*/  @!P2 LDG.E R18, desc[UR12][R18.64] ;  /* 0x0000000c1212a981 */ /* 0x000e68000c1e1900 */
[----:B------:R-:W3:Y:S01]  /*11b0*/  @!P2 LDG.E R16, desc[UR12][R16.64] ;  /* 0x0000000c1010a981 */ /* 0x000ee2000c1e1900 */
[----:B------:R-:W-:Y:S01]  /*11c0*/  @!P2 IMAD.WIDE R12, R11, 0x4, R6 ;  /* 0x000000040b0ca825 */ /* 0x000fe200078e0206 */
[----:B------:R-:W-:-:S03]  /*11d0*/  IADD3 R8, PT, PT, R8, 0x4, RZ ;  /* 0x0000000408087810 */ /* 0x000fc60007ffe0ff */
[----:B-1----:R-:W-:-:S04]  /*11e0*/  @!P2 FMUL R23, R18, R23 ;  /* 0x000000171217a220 */ /* 0x002fc80000400000 */
[----:B---3--:R-:W-:-:S05]  /*11f0*/  @!P2 FFMA R23, R16, R20, R23 ;  /* 0x000000141017a223 */ /* 0x008fca0000000017 */
[----:B------:R0:W-:Y:S02]  /*1200*/  @!P2 STG.E desc[UR12][R12.64], R23 ;  /* 0x000000170c00a986 */ /* 0x0001e4000c10190c */
.L_x_10:
[----:B------:R-:W-:Y:S05]  /*1210*/  @!P0 EXIT ;  /* 0x000000000000894d */ /* 0x000fea0003800000 */
[----:B------:R-:W-:Y:S02]  /*1220*/  ISETP.NE.AND P0, PT, R21, 0x1, PT ;  /* 0x000000011500780c */ /* 0x000fe40003f05270 */
[----:B------:R-:W-:-:S04]  /*1230*/  LOP3.LUT R10, R10, 0x1, RZ, 0xc0, !PT ;  /* 0x000000010a0a7812 */ /* 0x000fc800078ec0ff */
[----:B------:R-:W-:-:S07]  /*1240*/  ISETP.NE.U32.AND P2, PT, R10, 0x1, PT ;  /* 0x000000010a00780c */ /* 0x000fce0003f45070 */
[----:B------:R-:W-:Y:S06]  /*1250*/  @!P0 BRA `(.L_x_11) ;  /* 0x0000000000648947 */ /* 0x000fec0003800000 */
[----:B0-----:R-:W-:-:S04]  /*1260*/  LEA R15, R8, R9, 0x7 ;  /* 0x00000009080f7211 */ /* 0x001fc800078e38ff */
        /* <DEDUP_REMOVED lines=11> */
[----:B-1----:R-:W1:Y:S03]  /*1320*/  @!P1 LDC R13, c[0x0][0x390] ;  /* 0x0000e400ff0d9b82 */ /* 0x002e660000000800 */
[----:B0-----:R-:W-:-:S05]  /*1330*/  @!P0 FMUL R17, R12, R17 ;  /* 0x000000110c118220 */ /* 0x001fca0000400000 */
[----:B------:R-:W0:Y:S01]  /*1340*/  @!P1 LDC R12, c[0x0][0x38c] ;  /* 0x0000e300ff0c9b82 */ /* 0x000e220000000800 */
[----:B--2---:R-:W-:Y:S01]  /*1350*/  @!P0 FFMA R21, R10, R21, R17 ;  /* 0x000000150a158223 */ /* 0x004fe20000000011 */
[----:B------:R-:W-:-:S04]  /*1360*/  @!P1 IMAD.WIDE R16, R23, 0x4, R2 ;  /* 0x0000000417109825 */ /* 0x000fc800078e0202 */
[----:B------:R2:W-:Y:S04]  /*1370*/  @!P0 STG.E desc[UR12][R14.64], R21 ;  /* 0x000000150e008986 */ /* 0x0005e8000c10190c */
[----:B------:R-:W1:Y:S04]  /*1380*/  @!P1 LDG.E R18, desc[UR12][R18.64] ;  /* 0x0000000c12129981 */ /* 0x000e68000c1e1900 */
[----:B------:R-:W0:Y:S01]  /*1390*/  @!P1 LDG.E R16, desc[UR12][R16.64] ;  /* 0x0000000c10109981 */ /* 0x000e22000c1e1900 */
[----:B------:R-:W-:-:S04]  /*13a0*/  @!P1 IMAD.WIDE R10, R23, 0x4, R6 ;  /* 0x00000004170a9825 */ /* 0x000fc800078e0206 */
[----:B------:R-:W-:Y:S02]  /*13b0*/  VIADD R8, R8, 0x2 ;  /* 0x0000000208087836 */ /* 0x000fe40000000000 */
[----:B-1----:R-:W-:-:S04]  /*13c0*/  @!P1 FMUL R13, R18, R13 ;  /* 0x0000000d120d9220 */ /* 0x002fc80000400000 */
[----:B0-----:R-:W-:-:S05]  /*13d0*/  @!P1 FFMA R13, R16, R12, R13 ;  /* 0x0000000c100d9223 */ /* 0x001fca000000000d */
[----:B------:R2:W-:Y:S02]  /*13e0*/  @!P1 STG.E desc[UR12][R10.64], R13 ;  /* 0x0000000d0a009986 */ /* 0x0005e4000c10190c */
.L_x_11:
[----:B------:R-:W-:Y:S05]  /*13f0*/  @P2 EXIT ;  /* 0x000000000000294d */ /* 0x000fea0003800000 */
[----:B--2---:R-:W-:-:S04]  /*1400*/  LEA R11, R8, R9, 0x7 ;  /* 0x00000009080b7211 */ /* 0x004fc800078e38ff */
[----:B------:R-:W-:-:S13]  /*1410*/  ISETP.GE.AND P0, PT, R11, R0, PT ;  /* 0x000000000b00720c */ /* 0x000fda0003f06270 */
[----:B------:R-:W-:Y:S05]  /*1420*/  @P0 EXIT ;  /* 0x000000000000094d */ /* 0x000fea0003800000 */
[C---:B------:R-:W-:Y:S01]  /*1430*/  IMAD.WIDE R4, R11.reuse, 0x4, R4 ;  /* 0x000000040b047825 */ /* 0x040fe200078e0204 */
[----:B------:R-:W1:Y:S03]  /*1440*/  LDCU UR4, c[0x0][0x390] ;  /* 0x00007200ff0477ac */ /* 0x000e660008000800 */
[C---:B------:R-:W-:Y:S01]  /*1450*/  IMAD.WIDE R2, R11.reuse, 0x4, R2 ;  /* 0x000000040b027825 */ /* 0x040fe200078e0202 */
[----:B------:R-:W2:Y:S01]  /*1460*/  LDCU UR5, c[0x0][0x38c] ;  /* 0x00007180ff0577ac */ /* 0x000ea20008000800 */
[----:B------:R-:W1:Y:S04]  /*1470*/  LDG.E R4, desc[UR12][R4.64] ;  /* 0x0000000c04047981 */ /* 0x000e68000c1e1900 */
[----:B------:R-:W2:Y:S01]  /*1480*/  LDG.E R2, desc[UR12][R2.64] ;  /* 0x0000000c02027981 */ /* 0x000ea2000c1e1900 */
[----:B------:R-:W-:-:S04]  /*1490*/  IMAD.WIDE R6, R11, 0x4, R6 ;  /* 0x000000040b067825 */ /* 0x000fc800078e0206 */
[----:B-1----:R-:W-:-:S04]  /*14a0*/  FMUL R9, R4, UR4 ;  /* 0x0000000404097c20 */ /* 0x002fc80008400000 */
[----:B--2---:R-:W-:-:S05]  /*14b0*/  FFMA R9, R2, UR5, R9 ;  /* 0x0000000502097c23 */ /* 0x004fca0008000009 */
[----:B------:R-:W-:Y:S01]  /*14c0*/  STG.E desc[UR12][R6.64], R9 ;  /* 0x0000000906007986 */ /* 0x000fe2000c10190c */
[----:B------:R-:W-:Y:S05]  /*14d0*/  EXIT ;  /* 0x000000000000794d */ /* 0x000fea0003800000 */
.L_x_5:
[----:B------:R-:W-:-:S13]  /*14e0*/  ISETP.GE.AND P0, PT, R10, 0x1, PT ;  /* 0x000000010a00780c */ /* 0x000fda0003f06270 */
[----:B------:R-:W-:Y:S05]  /*14f0*/  @!P0 EXIT ;  /* 0x000000000000894d */ /* 0x000fea0003800000 */
[----:B------:R-:W-:Y:S01]  /*1500*/  ISETP.GE.U32.AND P0, PT, R10, 0x8, PT ;  /* 0x000000080a00780c */ /* 0x000fe20003f06070 */
[----:B------:R-:W-:-:S12]  /*1510*/  HFMA2 R0, -RZ, RZ, 0, 0 ;  /* 0x00000000ff007431 */ /* 0x000fd800000001ff */
[----:B------:R-:W-:Y:S05]  /*1520*/  @!P0 BRA `(.L_x_12) ;  /* 0x0000000400388947 */ /* 0x000fea0003800000 */
[----:B------:R-:W0:Y:S01]  /*1530*/  LDC.64 R16, c[0x0][0x398] ;  /* 0x0000e600ff107b82 */ /* 0x000e220000000a00 */
[----:B------:R-:W-:Y:S01]  /*1540*/  UIADD3 UR4, UP0, UPT, UR11, 0x600, URZ ;  /* 0x000006000b047890 */ /* 0x000fe2000ff1e0ff */
[----:B------:R-:W-:Y:S01]  /*1550*/  LEA R6, P0, R12, R14, 0x2 ;  /* 0x0000000e0c067211 */ /* 0x000fe200078010ff */
[----:B------:R-:W1:Y:S01]  /*1560*/  LDCU UR15, c[0x0][0x390] ;  /* 0x00007200ff0f77ac */ /* 0x000e620008000800 */
[----:B------:R-:W-:Y:S02]  /*1570*/  LOP3.LUT R0, R10, 0x7ffffff8, RZ, 0xc0, !PT ;  /* 0x7ffffff80a007812 */ /* 0x000fe400078ec0ff */
[----:B------:R-:W-:Y:S01]  /*1580*/  LEA.HI.X R7, R12, R15, R11, 0x2, P0 ;  /* 0x0000000f0c077211 */ /* 0x000fe200000f140b */
[----:B------:R-:W-:Y:S01]  /*1590*/  UIADD3.X UR5, UPT, UPT, URZ, UR14, URZ, UP0, !UPT ;  /* 0x0000000eff057290 */ /* 0x000fe200087fe4ff */
[----:B------:R-:W2:Y:S01]  /*15a0*/  LDC.64 R18, c[0x0][0x3a0] ;  /* 0x0000e800ff127b82 */ /* 0x000ea20000000a00 */
[----:B------:R-:W-:Y:S02]  /*15b0*/  UIADD3 UR8, UP0, UPT, UR4, UR8, URZ ;  /* 0x0000000804087290 */ /* 0x000fe4000ff1e0ff */
[----:B------:R-:W-:-:S02]  /*15c0*/  UIADD3 UR6, UP1, UPT, UR4, UR6, URZ ;  /* 0x0000000604067290 */ /* 0x000fc4000ff3e0ff */
[----:B------:R-:W-:Y:S01]  /*15d0*/  UIADD3.X UR4, UPT, UPT, UR5, UR9, URZ, UP0, !UPT ;  /* 0x0000000905047290 */ /* 0x000fe200087fe4ff */
[----:B------:R-:W3:Y:S02]  /*15e0*/  LDCU UR16, c[0x0][0x38c] ;  /* 0x00007180ff1077ac */ /* 0x000ee40008000800 */
[----:B------:R-:W4:Y:S01]  /*15f0*/  LDC.64 R20, c[0x0][0x3b0] ;  /* 0x0000ec00ff147b82 */ /* 0x000f220000000a00 */
[----:B------:R-:W-:Y:S01]  /*1600*/  UIADD3.X UR5, UPT, UPT, UR5, UR7, URZ, UP1, !UPT ;  /* 0x0000000705057290 */ /* 0x000fe20008ffe4ff */
[C---:B0-----:R-:W-:Y:S01]  /*1610*/  IMAD.WIDE.U32 R10, R9.reuse, 0x4, R16 ;  /* 0x00000004090a7825 */ /* 0x041fe200078e0010 */
[C---:B------:R-:W-:Y:S02]  /*1620*/  IADD3 R17, PT, PT, R9.reuse, 0x80, RZ ;  /* 0x0000008009117810 */ /* 0x040fe40007ffe0ff */
[----:B------:R-:W-:Y:S01]  /*1630*/  IADD3 R16, PT, PT, -R0, RZ, RZ ;  /* 0x000000ff00107210 */ /* 0x000fe20007ffe1ff */
[----:B--2---:R-:W-:-:S04]  /*1640*/  IMAD.WIDE.U32 R12, R9, 0x4, R18 ;  /* 0x00000004090c7825 */ /* 0x004fc800078e0012 */
[----:B-1-34-:R-:W-:-:S07]  /*1650*/  IMAD.WIDE.U32 R14, R9, 0x4, R20 ;  /* 0x00000004090e7825 */ /* 0x01afce00078e0014 */
.L_x_13:
[----:B------:R-:W-:Y:S02]  /*1660*/  IADD3 R24, P1, PT, R14, UR11, RZ ;  /* 0x0000000b0e187c10 */ /* 0x000fe4000ff3e0ff */
[----:B0-----:R-:W-:Y:S02]  /*1670*/  IADD3 R22, P0, PT, R12, UR11, RZ ;  /* 0x0000000b0c167c10 */ /* 0x001fe4000ff1e0ff */
[----:B------:R-:W-:Y:S02]  /*1680*/  IADD3.X R25, PT, PT, R15, UR14, RZ, P1, !PT ;  /* 0x0000000e0f197c10 */ /* 0x000fe40008ffe4ff */
[----:B------:R-:W-:-:S03]  /*1690*/  IADD3.X R23, PT, PT, R13, UR14, RZ, P0, !PT ;  /* 0x0000000e0d177c10 */ /* 0x000fc600087fe4ff */
[----:B------:R-:W2:Y:S04]  /*16a0*/  LDG.E R24, desc[UR12][R24.64] ;  /* 0x0000000c18187981 */ /* 0x000ea8000c1e1900 */
[----:B------:R-:W3:Y:S01]  /*16b0*/  LDG.E R22, desc[UR12][R22.64] ;  /* 0x0000000c16167981 */ /* 0x000ee2000c1e1900 */
[----:B------:R-:W-:Y:S02]  /*16c0*/  IADD3 R18, P0, PT, R10, UR11, RZ ;  /* 0x0000000b0a127c10 */ /* 0x000fe4000ff1e0ff */
[----:B------:R-:W-:Y:S02]  /*16d0*/  MOV R20, UR8 ;  /* 0x0000000800147c02 */ /* 0x000fe40008000f00 */
[----:B------:R-:W-:Y:S02]  /*16e0*/  MOV R21, UR4 ;  /* 0x0000000400157c02 */ /* 0x000fe40008000f00 */
[----:B------:R-:W-:Y:S01]  /*16f0*/  IADD3.X R19, PT, PT, R11, UR14, RZ, P0, !PT ;  /* 0x0000000e0b137c10 */ /* 0x000fe200087fe4ff */
[----:B------:R-:W-:-:S04]  /*1700*/  IMAD.WIDE R20, R17, 0x4, R20 ;  /* 0x0000000411147825 */ /* 0x000fc800078e0214 */
[----:B--2---:R-:W-:-:S04]  /*1710*/  FMUL R9, R24, UR15 ;  /* 0x0000000f18097c20 */ /* 0x004fc80008400000 */
[----:B---3--:R-:W-:Y:S01]  /*1720*/  FFMA R27, R22, UR16, R9 ;  /* 0x00000010161b7c23 */ /* 0x008fe20008000009 */
[----:B------:R-:W-:-:S04]  /*1730*/  IMAD.WIDE R8, R17, 0x4, R6 ;  /* 0x0000000411087825 */ /* 0x000fc800078e0206 */
[----:B------:R0:W-:Y:S04]  /*1740*/  STG.E desc[UR12][R18.64], R27 ;  /* 0x0000001b12007986 */ /* 0x0001e8000c10190c */
[----:B------:R-:W2:Y:S04]  /*1750*/  LDG.E R25, desc[UR12][R8.64] ;  /* 0x0000000c08197981 */ /* 0x000ea8000c1e1900 */
[----:B------:R-:W3:Y:S01]  /*1760*/  LDG.E R24, desc[UR12][R20.64+-0x600] ;  /* 0xfffa000c14187981 */ /* 0x000ee2000c1e1900 */
[----:B------:R-:W-:Y:S02]  /*1770*/  MOV R22, UR6 ;  /* 0x0000000600167c02 */ /* 0x000fe40008000f00 */
[----:B------:R-:W-:-:S03]  /*1780*/  MOV R23, UR5 ;  /* 0x0000000500177c02 */ /* 0x000fc60008000f00 */
[----:B------:R-:W-:-:S04]  /*1790*/  IMAD.WIDE R22, R17, 0x4, R22 ;  /* 0x0000000411167825 */ /* 0x000fc800078e0216 */
[----:B--2---:R-:W-:-:S04]  /*17a0*/  FMUL R25, R25, UR15 ;  /* 0x0000000f19197c20 */ /* 0x004fc80008400000 */
[----:B---3--:R-:W-:-:S05]  /*17b0*/  FFMA R25, R24, UR16, R25 ;  /* 0x0000001018197c23 */ /* 0x008fca0008000019 */
[----:B------:R1:W-:Y:S04]  /*17c0*/  STG.E desc[UR12][R22.64+-0x600], R25 ;  /* 0xfffa001916007986 */ /* 0x0003e8000c10190c */
[----:B------:R-:W0:Y:S04]  /*17d0*/  LDG.E R26, desc[UR12][R8.64+0x200] ;  /* 0x0002000c081a7981 */ /* 0x000e28000c1e1900 */
[----:B------:R-:W2:Y:S01]  /*17e0*/  LDG.E R24, desc[UR12][R20.64+-0x400] ;  /* 0xfffc000c14187981 */ /* 0x000ea2000c1e1900 */
[----:B0-----:R-:W-:-:S04]  /*17f0*/  FMUL R19, R26, UR15 ;  /* 0x0000000f1a137c20 */ /* 0x001fc80008400000 */
[----:B--2---:R-:W-:-:S05]  /*1800*/  FFMA R19, R24, UR16, R19 ;  /* 0x0000001018137c23 */ /* 0x004fca0008000013 */
[----:B------:R0:W-:Y:S04]  /*1810*/  STG.E desc[UR12][R22.64+-0x400], R19 ;  /* 0xfffc001316007986 */ /* 0x0001e8000c10190c */
[----:B------:R-:W2:Y:S04]  /*1820*/  LDG.E R24, desc[UR12][R8.64+0x400] ;  /* 0x0004000c08187981 */ /* 0x000ea8000c1e1900 */
[----:B------:R-:W3:Y:S01]  /*1830*/  LDG.E R18, desc[UR12][R20.64+-0x200] ;  /* 0xfffe000c14127981 */ /* 0x000ee2000c1e1900 */
[----:B--2---:R-:W-:-:S04]  /*1840*/  FMUL R27, R24, UR15 ;  /* 0x0000000f181b7c20 */ /* 0x004fc80008400000 */
[----:B---3--:R-:W-:-:S05]  /*1850*/  FFMA R27, R18, UR16, R27 ;  /* 0x00000010121b7c23 */ /* 0x008fca000800001b */
[----:B------:R2:W-:Y:S04]  /*1860*/  STG.E desc[UR12][R22.64+-0x200], R27 ;  /* 0xfffe001b16007986 */ /* 0x0005e8000c10190c */
[----:B------:R-:W1:Y:S04]  /*1870*/  LDG.E R24, desc[UR12][R8.64+0x600] ;  /* 0x0006000c08187981 */ /* 0x000e68000c1e1900 */
[----:B------:R-:W3:Y:S01]  /*1880*/  LDG.E R18, desc[UR12][R20.64] ;  /* 0x0000000c14127981 */ /* 0x000ee2000c1e1900 */
[----:B-1----:R-:W-:-:S04]  /*1890*/  FMUL R25, R24, UR15 ;  /* 0x0000000f18197c20 */ /* 0x002fc80008400000 */
[----:B---3--:R-:W-:-:S05]  /*18a0*/  FFMA R25, R18, UR16, R25 ;  /* 0x0000001012197c23 */ /* 0x008fca0008000019 */
[----:B------:R1:W-:Y:S04]  /*18b0*/  STG.E desc[UR12][R22.64], R25 ;  /* 0x0000001916007986 */ /* 0x0003e8000c10190c */
[----:B0-----:R-:W3:Y:S04]  /*18c0*/  LDG.E R19, desc[UR12][R8.64+0x800] ;  /* 0x0008000c08137981 */ /* 0x001ee8000c1e1900 */
[----:B------:R-:W4:Y:S01]  /*18d0*/  LDG.E R18, desc[UR12][R20.64+0x200] ;  /* 0x0002000c14127981 */ /* 0x000f22000c1e1900 */
[----:B---3--:R-:W-:-:S04]  /*18e0*/  FMUL R19, R19, UR15 ;  /* 0x0000000f13137c20 */ /* 0x008fc80008400000 */
[----:B----4-:R-:W-:-:S05]  /*18f0*/  FFMA R19, R18, UR16, R19 ;  /* 0x0000001012137c23 */ /* 0x010fca0008000013 */
[----:B------:R0:W-:Y:S04]  /*1900*/  STG.E desc[UR12][R22.64+0x200], R19 ;  /* 0x0002001316007986 */ /* 0x0001e8000c10190c */
[----:B------:R-:W2:Y:S04]  /*1910*/  LDG.E R24, desc[UR12][R8.64+0xa00] ;  /* 0x000a000c08187981 */ /* 0x000ea8000c1e1900 */
[----:B------:R-:W3:Y:S01]  /*1920*/  LDG.E R18, desc[UR12][R20.64+0x400] ;  /* 0x0004000c14127981 */ /* 0x000ee2000c1e1900 */
[----:B--2---:R-:W-:-:S04]  /*1930*/  FMUL R27, R24, UR15 ;  /* 0x0000000f181b7c20 */ /* 0x004fc80008400000 */
[----:B---3--:R-:W-:-:S05]  /*1940*/  FFMA R27, R18, UR16, R27 ;  /* 0x00000010121b7c23 */ /* 0x008fca000800001b */
[----:B------:R0:W-:Y:S04]  /*1950*/  STG.E desc[UR12][R22.64+0x400], R27 ;  /* 0x0004001b16007986 */ /* 0x0001e8000c10190c */
[----:B------:R-:W1:Y:S04]  /*1960*/  LDG.E R24, desc[UR12][R8.64+0xc00] ;  /* 0x000c000c08187981 */ /* 0x000e68000c1e1900 */
[----:B------:R-:W2:Y:S01]  /*1970*/  LDG.E R18, desc[UR12][R20.64+0x600] ;  /* 0x0006000c14127981 */ /* 0x000ea2000c1e1900 */
[----:B------:R-:W-:Y:S01]  /*1980*/  VIADD R16, R16, 0x8 ;  /* 0x0000000810107836 */ /* 0x000fe20000000000 */
[----:B------:R-:W-:Y:S01]  /*1990*/  UIADD3 UR11, UP0, UPT, UR11, 0x1000, URZ ;  /* 0x000010000b0b7890 */ /* 0x000fe2000ff1e0ff */
[----:B------:R-:W-:-:S03]  /*19a0*/  IADD3 R17, PT, PT, R17, 0x400, RZ ;  /* 0x0000040011117810 */ /* 0x000fc60007ffe0ff */
[----:B------:R-:W-:Y:S01]  /*19b0*/  ISETP.NE.AND P0, PT, R16, RZ, PT ;  /* 0x000000ff1000720c */ /* 0x000fe20003f05270 */
[----:B------:R-:W-:Y:S01]  /*19c0*/  UIADD3.X UR14, UPT, UPT, URZ, UR14, URZ, UP0, !UPT ;  /* 0x0000000eff0e7290 */ /* 0x000fe200087fe4ff */
[----:B-1----:R-:W-:-:S04]  /*19d0*/  FMUL R25, R24, UR15 ;  /* 0x0000000f18197c20 */ /* 0x002fc80008400000 */
[----:B--2---:R-:W-:-:S05]  /*19e0*/  FFMA R25, R18, UR16, R25 ;  /* 0x0000001012197c23 */ /* 0x004fca0008000019 */
[----:B------:R0:W-:Y:S02]  /*19f0*/  STG.E desc[UR12][R22.64+0x600], R25 ;  /* 0x0006001916007986 */ /* 0x0001e4000c10190c */
[----:B------:R-:W-:Y:S05]  /*1a00*/  @P0 BRA `(.L_x_13) ;  /* 0xfffffffc00140947 */ /* 0x000fea000383ffff */
.L_x_12:
[----:B------:R-:W1:Y:S02]  /*1a10*/  LDC R14, c[0x0][0x388] ;  /* 0x0000e200ff0e7b82 */ /* 0x000e640000000800 */
[----:B-1----:R-:W-:-:S13]  /*1a20*/  LOP3.LUT P0, R10, R14, 0x7, RZ, 0xc0, !PT ;  /* 0x000000070e0a7812 */ /* 0x002fda000780c0ff */
[----:B------:R-:W-:Y:S05]  /*1a30*/  @!P0 EXIT ;  /* 0x000000000000894d */ /* 0x000fea0003800000 */
[----:B------:R-:W1:Y:S01]  /*1a40*/  LDCU.64 UR4, c[0x0][0x398] ;  /* 0x00007300ff0477ac */ /* 0x000e620008000a00 */
[----:B------:R-:W-:Y:S01]  /*1a50*/  SHF.L.U32 R8, R14, 0x7, RZ ;  /* 0x000000070e087819 */ /* 0x000fe200000006ff */
[----:B------:R-:W2:Y:S01]  /*1a60*/  S2R R15, SR_TID.X ;  /* 0x00000000000f7919 */ /* 0x000ea20000002100 */
[----:B------:R-:W-:Y:S02]  /*1a70*/  ISETP.GE.U32.AND P0, PT, R10, 0x4, PT ;  /* 0x000000040a00780c */ /* 0x000fe40003f06070 */
[----:B------:R-:W-:Y:S01]  /*1a80*/  SHF.R.S32.HI R6, RZ, 0x1f, R8 ;  /* 0x0000001fff067819 */ /* 0x000fe20000011408 */
[----:B------:R-:W-:Y:S01]  /*1a90*/  IMAD.WIDE.U32 R8, R8, UR10, RZ ;  /* 0x0000000a08087c25 */ /* 0x000fe2000f8e00ff */
[----:B------:R-:W-:-:S03]  /*1aa0*/  LOP3.LUT R20, R14, 0x3, RZ, 0xc0, !PT ;  /* 0x000000030e147812 */ /* 0x000fc600078ec0ff */
[----:B------:R-:W-:Y:S01]  /*1ab0*/  IMAD R7, R6, UR10, RZ ;  /* 0x0000000a06077c24 */ /* 0x000fe2000f8e02ff */
[----:B------:R-:W-:Y:S02]  /*1ac0*/  SHF.L.U32 R6, R8, 0x2, RZ ;  /* 0x0000000208067819 */ /* 0x000fe400000006ff */
[----:B------:R-:W-:Y:S02]  /*1ad0*/  ISETP.NE.AND P1, PT, R20, RZ, PT ;  /* 0x000000ff1400720c */ /* 0x000fe40003f25270 */
[----:B------:R-:W-:Y:S02]  /*1ae0*/  IADD3 R7, PT, PT, R9, R7, RZ ;  /* 0x0000000709077210 */ /* 0x000fe40007ffe0ff */
[----:B-1----:R-:W-:Y:S02]  /*1af0*/  IADD3 R6, P2, PT, R6, UR4, RZ ;  /* 0x0000000406067c10 */ /* 0x002fe4000ff5e0ff */
[----:B------:R-:W-:-:S04]  /*1b00*/  SHF.L.U64.HI R7, R8, 0x2, R7 ;  /* 0x0000000208077819 */ /* 0x000fc80000010207 */
[----:B------:R-:W-:Y:S01]  /*1b10*/  IADD3.X R7, PT, PT, R7, UR5, RZ, P2, !PT ;  /* 0x0000000507077c10 */ /* 0x000fe200097fe4ff */
[----:B------:R-:W-:Y:S06]  /*1b20*/  @!P0 BRA `(.L_x_14) ;  /* 0x00000000006c8947 */ /* 0x000fec0003800000 */
[----:B--2---:R-:W-:Y:S01]  /*1b30*/  LEA R13, R0, R15, 0x7 ;  /* 0x0000000f000d7211 */ /* 0x004fe200078e38ff */
[----:B------:R-:W1:Y:S04]  /*1b40*/  LDCU UR4, c[0x0][0x390] ;  /* 0x00007200ff0477ac */ /* 0x000e680008000800 */
[C---:B------:R-:W-:Y:S01]  /*1b50*/  IMAD.WIDE R10, R13.reuse, 0x4, R4 ;  /* 0x000000040d0a7825 */ /* 0x040fe200078e0204 */
[----:B------:R-:W2:Y:S03]  /*1b60*/  LDCU UR5, c[0x0][0x38c] ;  /* 0x00007180ff0577ac */ /* 0x000ea60008000800 */
[C---:B------:R-:W-:Y:S01]  /*1b70*/  IMAD.WIDE R8, R13.reuse, 0x4, R2 ;  /* 0x000000040d087825 */ /* 0x040fe200078e0202 */
[----:B------:R-:W1:Y:S04]  /*1b80*/  LDG.E R12, desc[UR12][R10.64] ;  /* 0x0000000c0a0c7981 */ /* 0x000e68000c1e1900 */
[----:B------:R-:W2:Y:S01]  /*1b90*/  LDG.E R16, desc[UR12][R8.64] ;  /* 0x0000000c08107981 */ /* 0x000ea2000c1e1900 */
[----:B-1----:R-:W-:Y:S01]  /*1ba0*/  FMUL R17, R12, UR4 ;  /* 0x000000040c117c20 */ /* 0x002fe20008400000 */
[----:B------:R-:W-:-:S04]  /*1bb0*/  IMAD.WIDE R12, R13, 0x4, R6 ;  /* 0x000000040d0c7825 */ /* 0x000fc800078e0206 */
[----:B--2---:R-:W-:-:S05]  /*1bc0*/  FFMA R17, R16, UR5, R17 ;  /* 0x0000000510117c23 */ /* 0x004fca0008000011 */
[----:B------:R1:W-:Y:S04]  /*1bd0*/  STG.E desc[UR12][R12.64], R17 ;  /* 0x000000110c007986 */ /* 0x0003e8000c10190c */
[----:B------:R-:W0:Y:S04]  /*1be0*/  LDG.E R18, desc[UR12][R10.64+0x200] ;  /* 0x0002000c0a127981 */ /* 0x000e28000c1e1900 */
[----:B------:R-:W2:Y:S01]  /*1bf0*/  LDG.E R16, desc[UR12][R8.64+0x200] ;  /* 0x0002000c08107981 */ /* 0x000ea2000c1e1900 */
[----:B0-----:R-:W-:-:S04]  /*1c00*/  FMUL R19, R18, UR4 ;  /* 0x0000000412137c20 */ /* 0x001fc80008400000 */
[----:B--2---:R-:W-:-:S05]  /*1c10*/  FFMA R19, R16, UR5, R19 ;  /* 0x0000000510137c23 */ /* 0x004fca0008000013 */
[----:B------:R3:W-:Y:S04]  /*1c20*/  STG.E desc[UR12][R12.64+0x200], R19 ;  /* 0x000200130c007986 */ /* 0x0007e8000c10190c */
[----:B------:R-:W2:Y:S04]  /*1c30*/  LDG.E R18, desc[UR12][R10.64+0x400] ;  /* 0x0004000c0a127981 */ /* 0x000ea8000c1e1900 */
[----:B------:R-:W4:Y:S01]  /*1c40*/  LDG.E R16, desc[UR12][R8.64+0x400] ;  /* 0x0004000c08107981 */ /* 0x000f22000c1e1900 */
[----:B--2---:R-:W-:-:S04]  /*1c50*/  FMUL R21, R18, UR4 ;  /* 0x0000000412157c20 */ /* 0x004fc80008400000 */
[----:B----4-:R-:W-:-:S05]  /*1c60*/  FFMA R21, R16, UR5, R21 ;  /* 0x0000000510157c23 */ /* 0x010fca0008000015 */
[----:B------:R3:W-:Y:S04]  /*1c70*/  STG.E desc[UR12][R12.64+0x400], R21 ;  /* 0x000400150c007986 */ /* 0x0007e8000c10190c */
[----:B-1----:R-:W2:Y:S04]  /*1c80*/  LDG.E R17, desc[UR12][R10.64+0x600] ;  /* 0x0006000c0a117981 */ /* 0x002ea8000c1e1900 */
[----:B------:R-:W4:Y:S01]  /*1c90*/  LDG.E R16, desc[UR12][R8.64+0x600] ;  /* 0x0006000c08107981 */ /* 0x000f22000c1e1900 */
[----:B------:R-:W-:Y:S01]  /*1ca0*/  IADD3 R0, PT, PT, R0, 0x4, RZ ;  /* 0x0000000400007810 */ /* 0x000fe20007ffe0ff */
[----:B--2---:R-:W-:-:S04]  /*1cb0*/  FMUL R17, R17, UR4 ;  /* 0x0000000411117c20 */ /* 0x004fc80008400000 */
[----:B----4-:R-:W-:-:S05]  /*1cc0*/  FFMA R17, R16, UR5, R17 ;  /* 0x0000000510117c23 */ /* 0x010fca0008000011 */
[----:B------:R3:W-:Y:S02]  /*1cd0*/  STG.E desc[UR12][R12.64+0x600], R17 ;  /* 0x000600110c007986 */ /* 0x0007e4000c10190c */
.L_x_14:
[----:B------:R-:W-:Y:S05]  /*1ce0*/  @!P1 EXIT ;  /* 0x000000000000994d */ /* 0x000fea0003800000 */
[----:B------:R-:W-:Y:S02]  /*1cf0*/  ISETP.NE.AND P0, PT, R20, 0x1, PT ;  /* 0x000000011400780c */ /* 0x000fe40003f05270 */
[----:B------:R-:W-:-:S04]  /*1d00*/  LOP3.LUT R14, R14, 0x1, RZ, 0xc0, !PT ;  /* 0x000000010e0e7812 */ /* 0x000fc800078ec0ff */
[----:B------:R-:W-:-:S07]  /*1d10*/  ISETP.NE.U32.AND P1, PT, R14, 0x1, PT ;  /* 0x000000010e00780c */ /* 0x000fce0003f25070 */
[----:B------:R-:W-:Y:S06]  /*1d20*/  @!P0 BRA `(.L_x_15) ;  /* 0x0000000000448947 */ /* 0x000fec0003800000 */
[----:B--2---:R-:W-:Y:S01]  /*1d30*/  LEA R9, R0, R15, 0x7 ;  /* 0x0000000f00097211 */ /* 0x004fe200078e38ff */
[----:B------:R-:W1:Y:S04]  /*1d40*/  LDCU UR4, c[0x0][0x390] ;  /* 0x00007200ff0477ac */ /* 0x000e680008000800 */
[C---:B---3--:R-:W-:Y:S01]  /*1d50*/  IMAD.WIDE R12, R9.reuse, 0x4, R4 ;  /* 0x00000004090c7825 */ /* 0x048fe200078e0204 */
        /* <DEDUP_REMOVED lines=10> */
[----:B------:R-:W-:Y:S01]  /*1e00*/  IADD3 R0, PT, PT, R0, 0x2, RZ ;  /* 0x0000000200007810 */ /* 0x000fe20007ffe0ff */
[----:B0-----:R-:W-:-:S04]  /*1e10*/  FMUL R19, R16, UR4 ;  /* 0x0000000410137c20 */ /* 0x001fc80008400000 */
[----:B--2---:R-:W-:-:S05]  /*1e20*/  FFMA R19, R14, UR5, R19 ;  /* 0x000000050e137c23 */ /* 0x004fca0008000013 */
[----:B------:R1:W-:Y:S02]  /*1e30*/  STG.E desc[UR12][R8.64+0x200], R19 ;  /* 0x0002001308007986 */ /* 0x0003e4000c10190c */
.L_x_15:
[----:B------:R-:W-:Y:S05]  /*1e40*/  @P1 EXIT ;  /* 0x000000000000194d */ /* 0x000fea0003800000 */
[----:B--2---:R-:W-:Y:S01]  /*1e50*/  LEA R15, R0, R15, 0x7 ;  /* 0x0000000f000f7211 */ /* 0x004fe200078e38ff */
[----:B------:R-:W1:Y:S04]  /*1e60*/  LDCU UR4, c[0x0][0x390] ;  /* 0x00007200ff0477ac */ /* 0x000e680008000800 */
[C---:B------:R-:W-:Y:S01]  /*1e70*/  IMAD.WIDE R4, R15.reuse, 0x4, R4 ;  /* 0x000000040f047825 */ /* 0x040fe200078e0204 */
[----:B------:R-:W2:Y:S03]  /*1e80*/  LDCU UR5, c[0x0][0x38c] ;  /* 0x00007180ff0577ac */ /* 0x000ea60008000800 */
[C---:B------:R-:W-:Y:S02]  /*1e90*/  IMAD.WIDE R2, R15.reuse, 0x4, R2 ;  /* 0x000000040f027825 */ /* 0x040fe400078e0202 */
[----:B------:R-:W1:Y:S04]  /*1ea0*/  LDG.E R4, desc[UR12][R4.64] ;  /* 0x0000000c04047981 */ /* 0x000e68000c1e1900 */
[----:B------:R-:W2:Y:S01]  /*1eb0*/  LDG.E R2, desc[UR12][R2.64] ;  /* 0x0000000c02027981 */ /* 0x000ea2000c1e1900 */
[----:B------:R-:W-:-:S04]  /*1ec0*/  IMAD.WIDE R6, R15, 0x4, R6 ;  /* 0x000000040f067825 */ /* 0x000fc800078e0206 */
[----:B-1----:R-:W-:-:S04]  /*1ed0*/  FMUL R9, R4, UR4 ;  /* 0x0000000404097c20 */ /* 0x002fc80008400000 */
[----:B--2---:R-:W-:-:S05]  /*1ee0*/  FFMA R9, R2, UR5, R9 ;  /* 0x0000000502097c23 */ /* 0x004fca0008000009 */
[----:B------:R-:W-:Y:S01]  /*1ef0*/  STG.E desc[UR12][R6.64], R9 ;  /* 0x0000000906007986 */ /* 0x000fe2000c10190c */
[----:B------:R-:W-:Y:S05]  /*1f00*/  EXIT ;  /* 0x000000000000794d */ /* 0x000fea0003800000 */
.L_x_16:
[----:B------:R-:W-:-:S00]  /*1f10*/  BRA `(.L_x_16) ;  /* 0xfffffffc00fc7947 */ /* 0x000fc0000383ffff */
[----:B------:R-:W-:-:S00]  /*1f20*/  NOP ;  /* 0x0000000000007918 */ /* 0x000fc00000000000 */
        /* <DEDUP_REMOVED lines=13> */
.L_x_81:


//--------------------- .text._ZN3cub18CUB_300001_SM_10006detail9transform16transform_kernelINS2_10policy_hubILb1EN4cuda3std3__45tupleIJN6thrust24THRUST_300001_SM_1000_NS6detail15normal_iteratorINSA_10device_ptrIfEEEESF_EEEE10policy1000Ei8discountSF_JPfSK_EEEvT0_iT1_T2_DpNS2_10kernel_argIT3_EE --------------------------
	.section	.text._ZN3cub18CUB_300001_SM_10006detail9transform16transform_kernelINS2_10policy_hubILb1EN4cuda3std3__45tupleIJN6thrust24THRUST_300001_SM_1000_NS6detail15normal_iteratorINSA_10device_ptrIfEEEESF_EEEE10policy1000Ei8discountSF_JPfSK_EEEvT0_iT1_T2_DpNS2_10kernel_argIT3_EE,"ax",@progbits
	.align	128
        .global         _ZN3cub18CUB_300001_SM_10006detail9transform16transform_kernelINS2_10policy_hubILb1EN4cuda3std3__45tupleIJN6thrust24THRUST_300001_SM_1000_NS6detail15normal_iteratorINSA_10device_ptrIfEEEESF_EEEE10policy1000Ei8discountSF_JPfSK_EEEvT0_iT1_T2_DpNS2_10kernel_argIT3_EE
        .type           _ZN3cub18CUB_300001_SM_10006detail9transform16transform_kernelINS2_10policy_hubILb1EN4cuda3std3__45tupleIJN6thrust24THRUST_300001_SM_1000_NS6detail15normal_iteratorINSA_10device_ptrIfEEEESF_EEEE10policy1000Ei8discountSF_JPfSK_EEEvT0_iT1_T2_DpNS2_10kernel_argIT3_EE,@function
        .size           _ZN3cub18CUB_300001_SM_10006detail9transform16transform_kernelINS2_10policy_hubILb1EN4cuda3std3__45tupleIJN6thrust24THRUST_300001_SM_1000_NS6detail15normal_iteratorINSA_10device_ptrIfEEEESF_EEEE10policy1000Ei8discountSF_JPfSK_EEEvT0_iT1_T2_DpNS2_10kernel_argIT3_EE,(.L_x_82 - _ZN3cub18CUB_300001_SM_10006detail9transform16transform_kernelINS2_10policy_hubILb1EN4cuda3std3__45tupleIJN6thrust24THRUST_300001_SM_1000_NS6detail15normal_iteratorINSA_10device_ptrIfEEEESF_EEEE10policy1000Ei8discountSF_JPfSK_EEEvT0_iT1_T2_DpNS2_10kernel_argIT3_EE)
        .other          _ZN3cub18CUB_300001_SM_10006detail9transform16transform_kernelINS2_10policy_hubILb1EN4cuda3std3__45tupleIJN6thrust24THRUST_300001_SM_1000_NS6detail15normal_iteratorINSA_10device_ptrIfEEEESF_EEEE10policy1000Ei8discountSF_JPfSK_EEEvT0_iT1_T2_DpNS2_10kernel_argIT3_EE,@"STO_CUDA_ENTRY STV_DEFAULT"
_ZN3cub18CUB_300001_SM_10006detail9transform16transform_kernelINS2_10policy_hubILb1EN4cuda3std3__45tupleIJN6thrust24THRUST_300001_SM_1000_NS6detail15normal_iteratorINSA_10device_ptrIfEEEESF_EEEE10policy1000Ei8discountSF_JPfSK_EEEvT0_iT1_T2_DpNS2_10kernel_argIT3_EE:
.text._ZN3cub18CUB_300001_SM_10006detail9transform16transform_kernelINS2_10policy_hubILb1EN4cuda3std3__45tupleIJN6thrust24THRUST_300001_SM_1000_NS6detail15normal_iteratorINSA_10device_ptrIfEEEESF_EEEE10policy1000Ei8discountSF_JPfSK_EEEvT0_iT1_T2_DpNS2_10kernel_argIT3_EE:
[----:B------:R-:W-:Y:S08]  /*0000*/  LDC R1, c[0x0][0x37c] ;  /* 0x0000df00ff017b82 */ /* 0x000ff00000000800 */
[----:B------:R-:W0:Y:S01]  /*0010*/  S2UR UR16, SR_CTAID.X ;  /* 0x00000000001079c3 */ /* 0x000e220000002500 */
[----:B------:R-:W1:Y:S01]  /*0020*/  LDCU.64 UR12, c[0x0][0x380] ;  /* 0x00007000ff0c77ac */ /* 0x000e620008000a00 */
[----:B------:R-:W2:Y:S01]  /*0030*/  S2R R0, SR_TID.X ;  /* 0x0000000000007919 */ /* 0x000ea20000002100 */
[----:B------:R-:W-:Y:S01]  /*0040*/  BSSY.RECONVERGENT B0, `(.L_x_17) ;  /* 0x0000020000007945 */ /* 0x000fe20003800200 */
[----:B-1----:R-:W-:-:S04]  /*0050*/  USHF.L.U32 UR11, UR13, 0x7, URZ ;  /* 0x000000070d0b7899 */ /* 0x002fc800080006ff */
[----:B0-----:R-:W-:-:S04]  /*0060*/  UIMAD UR8, UR11, UR16, URZ ;  /* 0x000000100b0872a4 */ /* 0x001fc8000f8e02ff */
[----:B------:R-:W-:-:S04]  /*0070*/  UIADD3 UR10, UPT, UPT, -UR8, UR12, URZ ;  /* 0x0000000c080a7290 */ /* 0x000fc8000fffe1ff */
[----:B------:R-:W-:Y:S01]  /*0080*/  UISETP.LT.AND UP0, UPT, UR11, UR10, UPT ;  /* 0x0000000a0b00728c */ /* 0x000fe2000bf01270 */
[----:B--2---:R-:W-:-:S03]  /*0090*/  SHF.L.U32 R4, R0, 0x7, RZ ;  /* 0x0000000700047819 */ /* 0x004fc600000006ff */
[----:B------:R-:W-:-:S04]  /*00a0*/  USEL UR12, UR11, UR10, UP0 ;  /* 0x0000000a0b0c7287 */ /* 0x000fc80008000000 */
[----:B------:R-:W-:-:S06]  /*00b0*/  USHF.L.U32 UR4, UR12, 0x2, URZ ;  /* 0x000000020c047899 */ /* 0x000fcc00080006ff */
[----:B------:R-:W-:-:S13]  /*00c0*/  ISETP.GE.AND P0, PT, R4, UR4, PT ;  /* 0x0000000404007c0c */ /* 0x000fda000bf06270 */
[----:B------:R-:W-:Y:S05]  /*00d0*/  @P0 BRA `(.L_x_18) ;  /* 0x0000000000580947 */ /* 0x000fea0003800000 */
[----:B------:R-:W0:Y:S01]  /*00e0*/  LDC.64 R2, c[0x0][0x398] ;  /* 0x0000e600ff027b82 */ /* 0x000e220000000a00 */
[----:B------:R-:W-:Y:S01]  /*00f0*/  MOV R7, UR8 ;  /* 0x0000000800077c02 */ /* 0x000fe20008000f00 */
[----:B------:R-:W-:Y:S01]  /*0100*/  BSSY.RECONVERGENT B1, `(.L_x_19) ;  /* 0x000000a000017945 */ /* 0x000fe20003800200 */
[----:B------:R-:W-:Y:S01]  /*0110*/  MOV R5, R4 ;  /* 0x0000000400057202 */ /* 0x000fe20000000f00 */
[----:B0-----:R-:W-:-:S04]  /*0120*/  IMAD.WIDE.U32 R2, R0, 0x80, R2 ;  /* 0x0000008000027825 */ /* 0x001fc800078e0002 */
[----:B------:R-:W-:-:S07]  /*0130*/  IMAD.WIDE R2, R7, 0x4, R2 ;  /* 0x0000000407027825 */ /* 0x000fce00078e0202 */
.L_x_20:
[----:B------:R-:W-:Y:S01]  /*0140*/  IADD3 R5, PT, PT, R5, 0x4000, RZ ;  /* 0x0000400005057810 */ /* 0x000fe20007ffe0ff */
[----:B------:R0:W-:Y:S03]  /*0150*/  CCTL.E.PF2 [R2] ;  /* 0x000000000200798f */ /* 0x0001e60000800100 */
[----:B------:R-:W-:Y:S02]  /*0160*/  ISETP.GE.AND P0, PT, R5, UR4, PT ;  /* 0x0000000405007c0c */ /* 0x000fe4000bf06270 */
[----:B0-----:R-:W-:-:S04]  /*0170*/  IADD3 R2, P1, PT, R2, 0x4000, RZ ;  /* 0x0000400002027810 */ /* 0x001fc80007f3e0ff */
[----:B------:R-:W-:-:S07]  /*0180*/  IADD3.X R3, PT, PT, RZ, R3, RZ, P1, !PT ;  /* 0x00000003ff037210 */ /* 0x000fce0000ffe4ff */
[----:B------:R-:W-:Y:S05]  /*0190*/  @!P0 BRA `(.L_x_20) ;  /* 0xfffffffc00e88947 */ /* 0x000fea000383ffff */
[----:B------:R-:W-:Y:S05]  /*01a0*/  BSYNC.RECONVERGENT B1 ;  /* 0x0000000000017941 */ /* 0x000fea0003800200 */
.L_x_19:
[----:B------:R-:W0:Y:S02]  /*01b0*/  LDC.64 R2, c[0x0][0x3a8] ;  /* 0x0000ea00ff027b82 */ /* 0x000e240000000a00 */
[----:B0-----:R-:W-:-:S04]  /*01c0*/  IMAD.WIDE.U32 R2, R0, 0x80, R2 ;  /* 0x0000008000027825 */ /* 0x001fc800078e0002 */
[----:B------:R-:W-:-:S07]  /*01d0*/  IMAD.WIDE R2, R7, 0x4, R2 ;  /* 0x0000000407027825 */ /* 0x000fce00078e0202 */
.L_x_21:
[----:B------:R-:W-:Y:S01]  /*01e0*/  IADD3 R4, PT, PT, R4, 0x4000, RZ ;  /* 0x0000400004047810 */ /* 0x000fe20007ffe0ff */
[----:B------:R0:W-:Y:S03]  /*01f0*/  CCTL.E.PF2 [R2] ;  /* 0x000000000200798f */ /* 0x0001e60000800100 */
[----:B------:R-:W-:Y:S02]  /*0200*/  ISETP.GE.AND P0, PT, R4, UR4, PT ;  /* 0x0000000404007c0c */ /* 0x000fe4000bf06270 */
[----:B0-----:R-:W-:-:S04]  /*0210*/  IADD3 R2, P1, PT, R2, 0x4000, RZ ;  /* 0x0000400002027810 */ /* 0x001fc80007f3e0ff */
[----:B------:R-:W-:-:S07]  /*0220*/  IADD3.X R3, PT, PT, RZ, R3, RZ, P1, !PT ;  /* 0x00000003ff037210 */ /* 0x000fce0000ffe4ff */
[----:B------:R-:W-:Y:S05]  /*0230*/  @!P0 BRA `(.L_x_21) ;  /* 0xfffffffc00e88947 */ /* 0x000fea000383ffff */
.L_x_18:
[----:B------:R-:W-:Y:S05]  /*0240*/  BSYNC.RECONVERGENT B0 ;  /* 0x0000000000007941 */ /* 0x000fea0003800200 */
.L_x_17:
[----:B------:R-:W0:Y:S01]  /*0250*/  LDCU.128 UR4, c[0x0][0x390] ;  /* 0x00007200ff0477ac */ /* 0x000e220008000c00 */
[----:B------:R-:W-:Y:S01]  /*0260*/  UIMAD.WIDE UR8, UR8, 0x4, URZ ;  /* 0x00000004080878a5 */ /* 0x000fe2000f8e02ff */
[----:B------:R-:W1:Y:S03]  /*0270*/  LDCU.64 UR18, c[0x0][0x358] ;  /* 0x00006b00ff1277ac */ /* 0x000e660008000a00 */
[----:B0-----:R-:W-:-:S04]  /*0280*/  UIADD3 UR14, UP0, UPT, UR8, UR4, URZ ;  /* 0x00000004080e7290 */ /* 0x001fc8000ff1e0ff */
[----:B------:R-:W-:Y:S02]  /*0290*/  UIADD3.X UR15, UPT, UPT, UR9, UR5, URZ, UP0, !UPT ;  /* 0x00000005090f7290 */ /* 0x000fe400087fe4ff */
[----:B------:R-:W-:Y:S01]  /*02a0*/  UISETP.GT.AND UP0, UPT, UR11, UR10, UPT ;  /* 0x0000000a0b00728c */ /* 0x000fe2000bf04270 */
[----:B------:R-:W-:-:S03]  /*02b0*/  MOV R2, UR14 ;  /* 0x0000000e00027c02 */ /* 0x000fc60008000f00 */
[----:B------:R-:W-:-:S05]  /*02c0*/  MOV R3, UR15 ;  /* 0x0000000f00037c02 */ /* 0x000fca0008000f00 */
[----:B-1----:R-:W-:Y:S05]  /*02d0*/  BRA.U UP0, `(.L_x_22) ;  /* 0x0000000900987547 */ /* 0x002fea000b800000 */
[----:B------:R-:W-:-:S06]  /*02e0*/  UISETP.GE.AND UP0, UPT, UR13, 0x1, UPT ;  /* 0x000000010d00788c */ /* 0x000fcc000bf06270 */
[----:B------:R-:W-:-:S13]  /*02f0*/  PLOP3.LUT P0, PT, PT, PT, UP0, 0x80, 0x8 ;  /* 0x000000000008781c */ /* 0x000fda0003f0f008 */
[----:B------:R-:W-:Y:S05]  /*0300*/  @!P0 EXIT ;  /* 0x000000000000894d */ /* 0x000fea0003800000 */
[----:B------:R-:W-:Y:S01]  /*0310*/  UISETP.GE.U32.AND UP0, UPT, UR13, 0x8, UPT ;  /* 0x000000080d00788c */ /* 0x000fe2000bf06070 */
[----:B------:R-:W-:-:S08]  /*0320*/  HFMA2 R8, -RZ, RZ, 0, 0 ;  /* 0x00000000ff087431 */ /* 0x000fd000000001ff */
[----:B------:R-:W-:Y:S05]  /*0330*/  BRA.U !UP0, `(.L_x_23) ;  /* 0x0000000508507547 */ /* 0x000fea000b800000 */
[----:B------:R-:W0:Y:S01]  /*0340*/  LDC.64 R4, c[0x0][0x390] ;  /* 0x0000e400ff047b82 */ /* 0x000e220000000a00 */
[----:B------:R-:W1:Y:S01]  /*0350*/  LDCU.64 UR10, c[0x0][0x3a8] ;  /* 0x00007500ff0a77ac */ /* 0x000e620008000a00 */
[----:B------:R-:W-:Y:S01]  /*0360*/  UMOV UR12, UR8 ;  /* 0x00000008000c7c82 */ /* 0x000fe20008000000 */
[----:B------:R-:W2:Y:S05]  /*0370*/  LDCU.64 UR20, c[0x0][0x388] ;  /* 0x00007100ff1477ac */ /* 0x000eaa0008000a00 */
[----:B------:R-:W3:Y:S01]  /*0380*/  LDC.64 R6, c[0x0][0x398] ;  /* 0x0000e600ff067b82 */ /* 0x000ee20000000a00 */
[----:B------:R-:W-:-:S04]  /*0390*/  UIADD3 UR8, UP1, UPT, UR12, 0x600, URZ ;  /* 0x000006000c087890 */ /* 0x000fc8000ff3e0ff */
[----:B------:R-:W-:Y:S02]  /*03a0*/  UIADD3 UR14, UP0, UPT, UR8, UR6, URZ ;  /* 0x00000006080e7290 */ /* 0x000fe4000ff1e0ff */
[----:B------:R-:W-:Y:S02]  /*03b0*/  UIADD3.X UR6, UPT, UPT, URZ, UR9, URZ, UP1, !UPT ;  /* 0x00000009ff067290 */ /* 0x000fe40008ffe4ff */
[----:B------:R-:W-:Y:S01]  /*03c0*/  UIADD3 UR8, UP1, UPT, UR8, UR4, URZ ;  /* 0x0000000408087290 */ /* 0x000fe2000ff3e0ff */
[----:B-1----:R-:W-:Y:S01]  /*03d0*/  MOV R8, UR10 ;  /* 0x0000000a00087c02 */ /* 0x002fe20008000f00 */
[----:B------:R-:W-:Y:S01]  /*03e0*/  ULOP3.LUT UR4, UR13, 0x7ffffff8, URZ, 0xc0, !UPT ;  /* 0x7ffffff80d047892 */ /* 0x000fe2000f8ec0ff */
[----:B------:R-:W-:Y:S01]  /*03f0*/  MOV R9, UR11 ;  /* 0x0000000b00097c02 */ /* 0x000fe20008000f00 */
[----:B------:R-:W-:Y:S02]  /*0400*/  UIADD3.X UR15, UPT, UPT, UR6, UR5, URZ, UP1, !UPT ;  /* 0x00000005060f7290 */ /* 0x000fe40008ffe4ff */
[----:B------:R-:W-:Y:S01]  /*0410*/  UIMAD UR5, UR16, UR13, URZ ;  /* 0x0000000d100572a4 */ /* 0x000fe2000f8e02ff */
[----:B0-----:R-:W-:Y:S01]  /*0420*/  IMAD.WIDE.U32 R4, R0, 0x4, R4 ;  /* 0x0000000400047825 */ /* 0x001fe200078e0004 */
[----:B------:R-:W-:-:S02]  /*0430*/  UIADD3.X UR7, UPT, UPT, UR6, UR7, URZ, UP0, !UPT ;  /* 0x0000000706077290 */ /* 0x000fc400087fe4ff */
[----:B------:R-:W-:Y:S01]  /*0440*/  USHF.L.U32 UR5, UR5, 0x7, URZ ;  /* 0x0000000705057899 */ /* 0x000fe200080006ff */
[C---:B------:R-:W-:Y:S01]  /*0450*/  IMAD.WIDE.U32 R8, R0.reuse, 0x4, R8 ;  /* 0x0000000400087825 */ /* 0x040fe200078e0008 */
[----:B------:R-:W-:Y:S02]  /*0460*/  UIADD3 UR6, UPT, UPT, -UR4, URZ, URZ ;  /* 0x000000ff04067290 */ /* 0x000fe4000fffe1ff */
[----:B------:R-:W-:Y:S01]  /*0470*/  UIMAD.WIDE UR4, UR5, 0x4, UR10 ;  /* 0x00000004050478a5 */ /* 0x000fe2000f8e020a */
[C---:B---3--:R-:W-:Y:S01]  /*0480*/  IMAD.WIDE.U32 R6, R0.reuse, 0x4, R6 ;  /* 0x0000000400067825 */ /* 0x048fe200078e0006 */
[----:B--2---:R-:W-:-:S10]  /*0490*/  IADD3 R0, PT, PT, R0, 0x80, RZ ;  /* 0x0000008000007810 */ /* 0x004fd40007ffe0ff */
.L_x_24:
[----:B------:R-:W-:Y:S02]  /*04a0*/  IADD3 R16, P1, PT, R8, UR12, RZ ;  /* 0x0000000c08107c10 */ /* 0x000fe4000ff3e0ff */
[----:B0-----:R-:W-:Y:S02]  /*04b0*/  IADD3 R14, P0, PT, R6, UR12, RZ ;  /* 0x0000000c060e7c10 */ /* 0x001fe4000ff1e0ff */
[----:B------:R-:W-:Y:S02]  /*04c0*/  IADD3.X R17, PT, PT, R9, UR9, RZ, P1, !PT ;  /* 0x0000000909117c10 */ /* 0x000fe40008ffe4ff */
[----:B------:R-:W-:-:S03]  /*04d0*/  IADD3.X R15, PT, PT, R7, UR9, RZ, P0, !PT ;  /* 0x00000009070f7c10 */ /* 0x000fc600087fe4ff */
[----:B------:R-:W2:Y:S04]  /*04e0*/  LDG.E R16, desc[UR18][R16.64] ;  /* 0x0000001210107981 */ /* 0x000ea8000c1e1900 */
[----:B------:R-:W3:Y:S01]  /*04f0*/  LDG.E R14, desc[UR18][R14.64] ;  /* 0x000000120e0e7981 */ /* 0x000ee2000c1e1900 */
[----:B------:R-:W-:Y:S02]  /*0500*/  IADD3 R18, P0, PT, R4, UR12, RZ ;  /* 0x0000000c04127c10 */ /* 0x000fe4000ff1e0ff */
[----:B------:R-:W-:Y:S02]  /*0510*/  MOV R23, 0x4 ;  /* 0x0000000400177802 */ /* 0x000fe40000000f00 */
[----:B------:R-:W-:Y:S02]  /*0520*/  MOV R12, UR14 ;  /* 0x0000000e000c7c02 */ /* 0x000fe40008000f00 */
[----:B------:R-:W-:-:S02]  /*0530*/  MOV R13, UR7 ;  /* 0x00000007000d7c02 */ /* 0x000fc40008000f00 */
[----:B------:R-:W-:Y:S01]  /*0540*/  IADD3.X R19, PT, PT, R5, UR9, RZ, P0, !PT ;  /* 0x0000000905137c10 */ /* 0x000fe200087fe4ff */
[----:B------:R-:W-:-:S04]  /*0550*/  IMAD.WIDE R12, R0, 0x4, R12 ;  /* 0x00000004000c7825 */ /* 0x000fc800078e020c */
[----:B--2---:R-:W-:-:S04]  /*0560*/  FMUL R11, R16, UR21 ;  /* 0x00000015100b7c20 */ /* 0x004fc80008400000 */
[----:B---3--:R-:W-:Y:S01]  /*0570*/  FFMA R21, R14, UR20, R11 ;  /* 0x000000140e157c23 */ /* 0x008fe2000800000b */
[----:B------:R-:W-:-:S04]  /*0580*/  IMAD.WIDE R10, R0, R23, UR4 ;  /* 0x00000004000a7e25 */ /* 0x000fc8000f8e0217 */
        /* <DEDUP_REMOVED lines=19> */
[----:B-1----:R-:W3:Y:S04]  /*06c0*/  LDG.E R17, desc[UR18][R10.64+0x600] ;  /* 0x000600120a117981 */ /* 0x002ee8000c1e1900 */
[----:B------:R-:W4:Y:S01]  /*06d0*/  LDG.E R16, desc[UR18][R12.64] ;  /* 0x000000120c107981 */ /* 0x000f22000c1e1900 */
[----:B---3--:R-:W-:-:S04]  /*06e0*/  FMUL R17, R17, UR21 ;  /* 0x0000001511117c20 */ /* 0x008fc80008400000 */
[----:B----4-:R-:W-:-:S05]  /*06f0*/  FFMA R17, R16, UR20, R17 ;  /* 0x0000001410117c23 */ /* 0x010fca0008000011 */
[----:B------:R1:W-:Y:S04]  /*0700*/  STG.E desc[UR18][R14.64], R17 ;  /* 0x000000110e007986 */ /* 0x0003e8000c101912 */
[----:B------:R-:W0:Y:S04]  /*0710*/  LDG.E R18, desc[UR18][R10.64+0x800] ;  /* 0x000800120a127981 */ /* 0x000e28000c1e1900 */
[----:B------:R-:W3:Y:S01]  /*0720*/  LDG.E R16, desc[UR18][R12.64+0x200] ;  /* 0x000200120c107981 */ /* 0x000ee2000c1e1900 */
[----:B0-----:R-:W-:-:S04]  /*0730*/  FMUL R19, R18, UR21 ;  /* 0x0000001512137c20 */ /* 0x001fc80008400000 */
[----:B---3--:R-:W-:-:S05]  /*0740*/  FFMA R19, R16, UR20, R19 ;  /* 0x0000001410137c23 */ /* 0x008fca0008000013 */
[----:B------:R0:W-:Y:S04]  /*0750*/  STG.E desc[UR18][R14.64+0x200], R19 ;  /* 0x000200130e007986 */ /* 0x0001e8000c101912 */
[----:B------:R-:W2:Y:S04]  /*0760*/  LDG.E R18, desc[UR18][R10.64+0xa00] ;  /* 0x000a00120a127981 */ /* 0x000ea8000c1e1900 */
[----:B------:R-:W3:Y:S01]  /*0770*/  LDG.E R16, desc[UR18][R12.64+0x400] ;  /* 0x000400120c107981 */ /* 0x000ee2000c1e1900 */
[----:B--2---:R-:W-:-:S04]  /*0780*/  FMUL R21, R18, UR21 ;  /* 0x0000001512157c20 */ /* 0x004fc80008400000 */
[----:B---3--:R-:W-:-:S05]  /*0790*/  FFMA R21, R16, UR20, R21 ;  /* 0x0000001410157c23 */ /* 0x008fca0008000015 */
[----:B------:R0:W-:Y:S04]  /*07a0*/  STG.E desc[UR18][R14.64+0x400], R21 ;  /* 0x000400150e007986 */ /* 0x0001e8000c101912 */
[----:B-1----:R-:W2:Y:S04]  /*07b0*/  LDG.E R17, desc[UR18][R10.64+0xc00] ;  /* 0x000c00120a117981 */ /* 0x002ea8000c1e1900 */
[----:B------:R-:W3:Y:S01]  /*07c0*/  LDG.E R16, desc[UR18][R12.64+0x600] ;  /* 0x000600120c107981 */ /* 0x000ee2000c1e1900 */
[----:B------:R-:W-:Y:S01]  /*07d0*/  UIADD3 UR12, UP0, UPT, UR12, 0x1000, URZ ;  /* 0x000010000c0c7890 */ /* 0x000fe2000ff1e0ff */
[----:B------:R-:W-:Y:S01]  /*07e0*/  IADD3 R0, PT, PT, R0, 0x400, RZ ;  /* 0x0000040000007810 */ /* 0x000fe20007ffe0ff */
[----:B------:R-:W-:-:S02]  /*07f0*/  UIADD3 UR6, UPT, UPT, UR6, 0x8, URZ ;  /* 0x0000000806067890 */ /* 0x000fc4000fffe0ff */
[----:B------:R-:W-:Y:S02]  /*0800*/  UIADD3.X UR9, UPT, UPT, URZ, UR9, URZ, UP0, !UPT ;  /* 0x00000009ff097290 */ /* 0x000fe400087fe4ff */
[----:B------:R-:W-:Y:S01]  /*0810*/  UISETP.NE.AND UP0, UPT, UR6, URZ, UPT ;  /* 0x000000ff0600728c */ /* 0x000fe2000bf05270 */
[----:B--2---:R-:W-:-:S04]  /*0820*/  FMUL R17, R17, UR21 ;  /* 0x0000001511117c20 */ /* 0x004fc80008400000 */
[----:B---3--:R-:W-:-:S05]  /*0830*/  FFMA R17, R16, UR20, R17 ;  /* 0x0000001410117c23 */ /* 0x008fca0008000011 */
[----:B------:R0:W-:Y:S01]  /*0840*/  STG.E desc[UR18][R14.64+0x600], R17 ;  /* 0x000600110e007986 */ /* 0x0001e2000c101912 */
[----:B------:R-:W-:Y:S05]  /*0850*/  BRA.U UP0, `(.L_x_24) ;  /* 0xfffffffd00107547 */ /* 0x000fea000b83ffff */
[----:B------:R-:W1:Y:S02]  /*0860*/  LDC R8, c[0x0][0x384] ;  /* 0x0000e100ff087b82 */ /* 0x000e640000000800 */
[----:B-1----:R-:W-:-:S07]  /*0870*/  LOP3.LUT R8, R8, 0x7ffffff8, RZ, 0xc0, !PT ;  /* 0x7ffffff808087812 */ /* 0x002fce00078ec0ff */
.L_x_23:
[----:B------:R-:W1:Y:S02]  /*0880*/  LDC R0, c[0x0][0x384] ;  /* 0x0000e100ff007b82 */ /* 0x000e640000000800 */
[----:B-1----:R-:W-:-:S13]  /*0890*/  LOP3.LUT P0, R5, R0, 0x7, RZ, 0xc0, !PT ;  /* 0x0000000700057812 */ /* 0x002fda000780c0ff */
[----:B------:R-:W-:Y:S05]  /*08a0*/  @!P0 EXIT ;  /* 0x000000000000894d */ /* 0x000fea0003800000 */
[----:B------:R-:W1:Y:S01]  /*08b0*/  LDCU.64 UR4, c[0x0][0x3a8] ;  /* 0x00007500ff0477ac */ /* 0x000e620008000a00 */
[C---:B------:R-:W-:Y:S01]  /*08c0*/  SHF.L.U32 R4, R0.reuse, 0x7, RZ ;  /* 0x0000000700047819 */ /* 0x040fe200000006ff */
[----:B------:R-:W2:Y:S01]  /*08d0*/  S2R R9, SR_TID.X ;  /* 0x0000000000097919 */ /* 0x000ea20000002100 */
[----:B------:R-:W-:Y:S01]  /*08e0*/  ISETP.GE.U32.AND P0, PT, R5, 0x4, PT ;  /* 0x000000040500780c */ /* 0x000fe20003f06070 */
[----:B------:R-:W3:Y:S01]  /*08f0*/  LDCU.64 UR6, c[0x0][0x398] ;  /* 0x00007300ff0677ac */ /* 0x000ee20008000a00 */
[----:B------:R-:W-:Y:S01]  /*0900*/  LOP3.LUT R20, R0, 0x3, RZ, 0xc0, !PT ;  /* 0x0000000300147812 */ /* 0x000fe200078ec0ff */
[----:B------:R-:W-:-:S03]  /*0910*/  IMAD R4, R4, UR16, RZ ;  /* 0x0000001004047c24 */ /* 0x000fc6000f8e02ff */
[----:B------:R-:W-:Y:S01]  /*0920*/  ISETP.NE.AND P1, PT, R20, RZ, PT ;  /* 0x000000ff1400720c */ /* 0x000fe20003f25270 */
[----:B------:R-:W-:-:S03]  /*0930*/  IMAD.WIDE R6, R4, 0x4, RZ ;  /* 0x0000000404067825 */ /* 0x000fc600078e02ff */
[C---:B-1----:R-:W-:Y:S02]  /*0940*/  IADD3 R4, P2, PT, R6.reuse, UR4, RZ ;  /* 0x0000000406047c10 */ /* 0x042fe4000ff5e0ff */
[----:B---3--:R-:W-:Y:S02]  /*0950*/  IADD3 R6, P3, PT, R6, UR6, RZ ;  /* 0x0000000606067c10 */ /* 0x008fe4000ff7e0ff */
[C---:B------:R-:W-:Y:S02]  /*0960*/  IADD3.X R5, PT, PT, R7.reuse, UR5, RZ, P2, !PT ;  /* 0x0000000507057c10 */ /* 0x040fe400097fe4ff */
[----:B------:R-:W-:Y:S01]  /*0970*/  IADD3.X R7, PT, PT, R7, UR7, RZ, P3, !PT ;  /* 0x0000000707077c10 */ /* 0x000fe20009ffe4ff */
[----:B------:R-:W-:Y:S08]  /*0980*/  @!P0 BRA `(.L_x_25) ;  /* 0x0000000000688947 */ /* 0x000ff00003800000 */
[----:B0-2---:R-:W-:Y:S01]  /*0990*/  LEA R15, R8, R9, 0x7 ;  /* 0x00000009080f7211 */ /* 0x005fe200078e38ff */
[----:B------:R-:W0:Y:S04]  /*09a0*/  LDCU.64 UR4, c[0x0][0x388] ;  /* 0x00007100ff0477ac */ /* 0x000e280008000a00 */
[----:B------:R-:W-:-:S04]  /*09b0*/  IMAD.WIDE R12, R15, 0x4, R4 ;  /* 0x000000040f0c7825 */ /* 0x000fc800078e0204 */
[C---:B------:R-:W-:Y:S01]  /*09c0*/  IMAD.WIDE R10, R15.reuse, 0x4, R6 ;  /* 0x000000040f0a7825 */ /* 0x040fe200078e0206 */
[----:B------:R-:W0:Y:S04]  /*09d0*/  LDG.E R14, desc[UR18][R12.64] ;  /* 0x000000120c0e7981 */ /* 0x000e28000c1e1900 */
[----:B------:R-:W2:Y:S01]  /*09e0*/  LDG.E R16, desc[UR18][R10.64] ;  /* 0x000000120a107981 */ /* 0x000ea2000c1e1900 */
[----:B0-----:R-:W-:Y:S01]  /*09f0*/  FMUL R17, R14, UR5 ;  /* 0x000000050e117c20 */ /* 0x001fe20008400000 */
[----:B------:R-:W-:-:S04]  /*0a00*/  IMAD.WIDE R14, R15, 0x4, R2 ;  /* 0x000000040f0e7825 */ /* 0x000fc800078e0202 */
[----:B--2---:R-:W-:-:S05]  /*0a10*/  FFMA R17, R16, UR4, R17 ;  /* 0x0000000410117c23 */ /* 0x004fca0008000011 */
[----:B------:R0:W-:Y:S04]  /*0a20*/  STG.E desc[UR18][R14.64], R17 ;  /* 0x000000110e007986 */ /* 0x0001e8000c101912 */
[----:B------:R-:W2:Y:S04]  /*0a30*/  LDG.E R18, desc[UR18][R12.64+0x200] ;  /* 0x000200120c127981 */ /* 0x000ea8000c1e1900 */
[----:B------:R-:W3:Y:S01]  /*0a40*/  LDG.E R16, desc[UR18][R10.64+0x200] ;  /* 0x000200120a107981 */ /* 0x000ee2000c1e1900 */
[----:B--2---:R-:W-:-:S04]  /*0a50*/  FMUL R19, R18, UR5 ;  /* 0x0000000512137c20 */ /* 0x004fc80008400000 */
[----:B---3--:R-:W-:-:S05]  /*0a60*/  FFMA R19, R16, UR4, R19 ;  /* 0x0000000410137c23 */ /* 0x008fca0008000013 */
[----:B------:R1:W-:Y:S04]  /*0a70*/  STG.E desc[UR18][R14.64+0x200], R19 ;  /* 0x000200130e007986 */ /* 0x0003e8000c101912 */
[----:B------:R-:W2:Y:S04]  /*0a80*/  LDG.E R18, desc[UR18][R12.64+0x400] ;  /* 0x000400120c127981 */ /* 0x000ea8000c1e1900 */
[----:B------:R-:W3:Y:S01]  /*0a90*/  LDG.E R16, desc[UR18][R10.64+0x400] ;  /* 0x000400120a107981 */ /* 0x000ee2000c1e1900 */
[----:B--2---:R-:W-:-:S04]  /*0aa0*/  FMUL R21, R18, UR5 ;  /* 0x0000000512157c20 */ /* 0x004fc80008400000 */
[----:B---3--:R-:W-:-:S05]  /*0ab0*/  FFMA R21, R16, UR4, R21 ;  /* 0x0000000410157c23 */ /* 0x008fca0008000015 */
[----:B------:R1:W-:Y:S04]  /*0ac0*/  STG.E desc[UR18][R14.64+0x400], R21 ;  /* 0x000400150e007986 */ /* 0x0003e8000c101912 */
[----:B0-----:R-:W2:Y:S04]  /*0ad0*/  LDG.E R17, desc[UR18][R12.64+0x600] ;  /* 0x000600120c117981 */ /* 0x001ea8000c1e1900 */
[----:B------:R-:W3:Y:S01]  /*0ae0*/  LDG.E R16, desc[UR18][R10.64+0x600] ;  /* 0x000600120a107981 */ /* 0x000ee2000c1e1900 */
[----:B------:R-:W-:Y:S01]  /*0af0*/  IADD3 R8, PT, PT, R8, 0x4, RZ ;  /* 0x0000000408087810 */ /* 0x000fe20007ffe0ff */
[----:B--2---:R-:W-:-:S04]  /*0b00*/  FMUL R17, R17, UR5 ;  /* 0x0000000511117c20 */ /* 0x004fc80008400000 */
[----:B---3--:R-:W-:-:S05]  /*0b10*/  FFMA R17, R16, UR4, R17 ;  /* 0x0000000410117c23 */ /* 0x008fca0008000011 */
[----:B------:R1:W-:Y:S02]  /*0b20*/  STG.E desc[UR18][R14.64+0x600], R17 ;  /* 0x000600110e007986 */ /* 0x0003e4000c101912 */
.L_x_25:
[----:B------:R-:W-:Y:S05]  /*0b30*/  @!P1 EXIT ;  /* 0x000000000000994d */ /* 0x000fea0003800000 */
[----:B------:R-:W-:Y:S02]  /*0b40*/  ISETP.NE.AND P0, PT, R20, 0x1, PT ;  /* 0x000000011400780c */ /* 0x000fe40003f05270 */
[----:B------:R-:W-:-:S04]  /*0b50*/  LOP3.LUT R0, R0, 0x1, RZ, 0xc0, !PT ;  /* 0x0000000100007812 */ /* 0x000fc800078ec0ff */
[----:B------:R-:W-:-:S07]  /*0b60*/  ISETP.NE.U32.AND P1, PT, R0, 0x1, PT ;  /* 0x000000010000780c */ /* 0x000fce0003f25070 */
[----:B------:R-:W-:Y:S06]  /*0b70*/  @!P0 BRA `(.L_x_26) ;  /* 0x0000000000408947 */ /* 0x000fec0003800000 */
[----:B--2---:R-:W-:Y:S01]  /*0b80*/  LEA R11, R8, R9, 0x7 ;  /* 0x00000009080b7211 */ /* 0x004fe200078e38ff */
[----:B------:R-:W2:Y:S04]  /*0b90*/  LDCU.64 UR4, c[0x0][0x388] ;  /* 0x00007100ff0477ac */ /* 0x000ea80008000a00 */
[----:B01----:R-:W-:-:S04]  /*0ba0*/  IMAD.WIDE R14, R11, 0x4, R4 ;  /* 0x000000040b0e7825 */ /* 0x003fc800078e0204 */
[C---:B------:R-:W-:Y:S01]  /*0bb0*/  IMAD.WIDE R12, R11.reuse, 0x4, R6 ;  /* 0x000000040b0c7825 */ /* 0x040fe200078e0206 */
[----:B------:R-:W2:Y:S04]  /*0bc0*/  LDG.E R10, desc[UR18][R14.64] ;  /* 0x000000120e0a7981 */ /* 0x000ea8000c1e1900 */
[----:B------:R-:W3:Y:S01]  /*0bd0*/  LDG.E R0, desc[UR18][R12.64] ;  /* 0x000000120c007981 */ /* 0x000ee2000c1e1900 */
[----:B--2---:R-:W-:Y:S01]  /*0be0*/  FMUL R17, R10, UR5 ;  /* 0x000000050a117c20 */ /* 0x004fe20008400000 */
[----:B------:R-:W-:-:S04]  /*0bf0*/  IMAD.WIDE R10, R11, 0x4, R2 ;  /* 0x000000040b0a7825 */ /* 0x000fc800078e0202 */
[----:B---3--:R-:W-:-:S05]  /*0c00*/  FFMA R17, R0, UR4, R17 ;  /* 0x0000000400117c23 */ /* 0x008fca0008000011 */
[----:B------:R3:W-:Y:S04]  /*0c10*/  STG.E desc[UR18][R10.64], R17 ;  /* 0x000000110a007986 */ /* 0x0007e8000c101912 */
[----:B------:R-:W2:Y:S04]  /*0c20*/  LDG.E R16, desc[UR18][R14.64+0x200] ;  /* 0x000200120e107981 */ /* 0x000ea8000c1e1900 */
[----:B------:R-:W4:Y:S01]  /*0c30*/  LDG.E R0, desc[UR18][R12.64+0x200] ;  /* 0x000200120c007981 */ /* 0x000f22000c1e1900 */
[----:B------:R-:W-:Y:S01]  /*0c40*/  IADD3 R8, PT, PT, R8, 0x2, RZ ;  /* 0x0000000208087810 */ /* 0x000fe20007ffe0ff */
[----:B--2---:R-:W-:-:S04]  /*0c50*/  FMUL R19, R16, UR5 ;  /* 0x0000000510137c20 */ /* 0x004fc80008400000 */
[----:B----4-:R-:W-:-:S05]  /*0c60*/  FFMA R19, R0, UR4, R19 ;  /* 0x0000000400137c23 */ /* 0x010fca0008000013 */
[----:B------:R3:W-:Y:S02]  /*0c70*/  STG.E desc[UR18][R10.64+0x200], R19 ;  /* 0x000200130a007986 */ /* 0x0007e4000c101912 */
.L_x_26:
[----:B------:R-:W-:Y:S05]  /*0c80*/  @P1 EXIT ;  /* 0x000000000000194d */ /* 0x000fea0003800000 */
[----:B--2---:R-:W-:Y:S01]  /*0c90*/  LEA R9, R8, R9, 0x7 ;  /* 0x0000000908097211 */ /* 0x004fe200078e38ff */
[----:B------:R-:W3:Y:S04]  /*0ca0*/  LDCU.64 UR4, c[0x0][0x388] ;  /* 0x00007100ff0477ac */ /* 0x000ee80008000a00 */
[----:B------:R-:W-:-:S04]  /*0cb0*/  IMAD.WIDE R4, R9, 0x4, R4 ;  /* 0x0000000409047825 */ /* 0x000fc800078e0204 */
[C---:B------:R-:W-:Y:S02]  /*0cc0*/  IMAD.WIDE R6, R9.reuse, 0x4, R6 ;  /* 0x0000000409067825 */ /* 0x040fe400078e0206 */
[----:B------:R-:W3:Y:S04]  /*0cd0*/  LDG.E R4, desc[UR18][R4.64] ;  /* 0x0000001204047981 */ /* 0x000ee8000c1e1900 */
[----:B------:R-:W2:Y:S01]  /*0ce0*/  LDG.E R6, desc[UR18][R6.64] ;  /* 0x0000001206067981 */ /* 0x000ea2000c1e1900 */
[----:B------:R-:W-:-:S04]  /*0cf0*/  IMAD.WIDE R2, R9, 0x4, R2 ;  /* 0x0000000409027825 */ /* 0x000fc800078e0202 */
[----:B---3--:R-:W-:-:S04]  /*0d00*/  FMUL R11, R4, UR5 ;  /* 0x00000005040b7c20 */ /* 0x008fc80008400000 */
[----:B--2---:R-:W-:-:S05]  /*0d10*/  FFMA R11, R6, UR4, R11 ;  /* 0x00000004060b7c23 */ /* 0x004fca000800000b */
[----:B------:R-:W-:Y:S01]  /*0d20*/  STG.E desc[UR18][R2.64], R11 ;  /* 0x0000000b02007986 */ /* 0x000fe2000c101912 */
[----:B------:R-:W-:Y:S05]  /*0d30*/  EXIT ;  /* 0x000000000000794d */ /* 0x000fea0003800000 */
.L_x_22:
[----:B------:R-:W0:Y:S02]  /*0d40*/  LDC R8, c[0x0][0x384] ;  /* 0x0000e100ff087b82 */ /* 0x000e240000000800 */
[----:B0-----:R-:W-:-:S13]  /*0d50*/  ISETP.GE.AND P0, PT, R8, 0x1, PT ;  /* 0x000000010800780c */ /* 0x001fda0003f06270 */
[----:B------:R-:W-:Y:S05]  /*0d60*/  @!P0 EXIT ;  /* 0x000000000000894d */ /* 0x000fea0003800000 */
[----:B------:R-:W0:Y:S01]  /*0d70*/  LDCU.64 UR4, c[0x0][0x3a8] ;  /* 0x00007500ff0477ac */ /* 0x000e220008000a00 */
[C---:B------:R-:W-:Y:S01]  /*0d80*/  SHF.L.U32 R4, R8.reuse, 0x7, RZ ;  /* 0x0000000708047819 */ /* 0x040fe200000006ff */
[----:B------:R-:W1:Y:S01]  /*0d90*/  S2R R0, SR_TID.X ;  /* 0x0000000000007919 */ /* 0x000e620000002100 */
[----:B------:R-:W-:Y:S01]  /*0da0*/  HFMA2 R15, -RZ, RZ, 0, 0 ;  /* 0x00000000ff0f7431 */ /* 0x000fe200000001ff */
[----:B------:R-:W2:Y:S01]  /*0db0*/  LDCU.64 UR6, c[0x0][0x398] ;  /* 0x00007300ff0677ac */ /* 0x000ea20008000a00 */
[----:B------:R-:W-:Y:S01]  /*0dc0*/  LOP3.LUT R16, R8, 0x7, RZ, 0xc0, !PT ;  /* 0x0000000708107812 */ /* 0x000fe200078ec0ff */
[----:B------:R-:W-:-:S04]  /*0dd0*/  IMAD R4, R4, UR16, RZ ;  /* 0x0000001004047c24 */ /* 0x000fc8000f8e02ff */
[----:B------:R-:W-:-:S03]  /*0de0*/  IMAD.WIDE R6, R4, 0x4, RZ ;  /* 0x0000000404067825 */ /* 0x000fc600078e02ff */
[----:B0-----:R-:W-:-:S04]  /*0df0*/  IADD3 R4, P0, PT, R6, UR4, RZ ;  /* 0x0000000406047c10 */ /* 0x001fc8000ff1e0ff */
[----:B------:R-:W-:Y:S02]  /*0e00*/  IADD3.X R5, PT, PT, R7, UR5, RZ, P0, !PT ;  /* 0x0000000507057c10 */ /* 0x000fe400087fe4ff */
[----:B------:R-:W-:Y:S02]  /*0e10*/  ISETP.GE.U32.AND P0, PT, R8, 0x8, PT ;  /* 0x000000080800780c */ /* 0x000fe40003f06070 */
[----:B--2---:R-:W-:-:S04]  /*0e20*/  IADD3 R6, P1, PT, R6, UR6, RZ ;  /* 0x0000000606067c10 */ /* 0x004fc8000ff3e0ff */
[----:B------:R-:W-:-:S07]  /*0e30*/  IADD3.X R7, PT, PT, R7, UR7, RZ, P1, !PT ;  /* 0x0000000707077c10 */ /* 0x000fce0008ffe4ff */
[----:B-1----:R-:W-:Y:S05]  /*0e40*/  @!P0 BRA `(.L_x_27) ;  /* 0x0000000400388947 */ /* 0x002fea0003800000 */
[----:B------:R-:W-:Y:S01]  /*0e50*/  LOP3.LUT R15, R8, 0x7ffffff8, RZ, 0xc0, !PT ;  /* 0x7ffffff8080f7812 */ /* 0x000fe200078ec0ff */
[----:B------:R-:W0:Y:S01]  /*0e60*/  LDCU.64 UR4, c[0x0][0x388] ;  /* 0x00007100ff0477ac */ /* 0x000e220008000a00 */
[----:B------:R-:W-:-:S07]  /*0e70*/  MOV R14, RZ ;  /* 0x000000ff000e7202 */ /* 0x000fce0000000f00 */
.L_x_30:
[----:B-1----:R-:W-:-:S04]  /*0e80*/  LEA R17, R14, R0, 0x7 ;  /* 0x000000000e117211 */ /* 0x002fc800078e38ff */
[----:B------:R-:W-:-:S13]  /*0e90*/  ISETP.GE.AND P0, PT, R17, UR12, PT ;  /* 0x0000000c11007c0c */ /* 0x000fda000bf06270 */
[C---:B------:R-:W-:Y:S01]  /*0ea0*/  @!P0 IMAD.WIDE.U32 R22, R17.reuse, 0x4, R4 ;  /* 0x0000000411168825 */ /* 0x040fe200078e0004 */
[----:B------:R-:W1:Y:S03]  /*0eb0*/  @!P0 LDC.64 R10, c[0x0][0x388] ;  /* 0x0000e200ff0a8b82 */ /* 0x000e660000000a00 */
[C---:B------:R-:W-:Y:S02]  /*0ec0*/  @!P0 IMAD.WIDE.U32 R18, R17.reuse, 0x4, R6 ;  /* 0x0000000411128825 */ /* 0x040fe400078e0006 */
[----:B------:R-:W1:Y:S04]  /*0ed0*/  @!P0 LDG.E R22, desc[UR18][R22.64] ;  /* 0x0000001216168981 */ /* 0x000e68000c1e1900 */
[----:B------:R-:W2:Y:S01]  /*0ee0*/  @!P0 LDG.E R19, desc[UR18][R18.64] ;  /* 0x0000001212138981 */ /* 0x000ea2000c1e1900 */
[C---:B------:R-:W-:Y:S01]  /*0ef0*/  IADD3 R13, PT, PT, R17.reuse, 0x80, RZ ;  /* 0x00000080110d7810 */ /* 0x040fe20007ffe0ff */
[----:B------:R-:W-:-:S03]  /*0f00*/  @!P0 IMAD.WIDE.U32 R20, R17, 0x4, R2 ;  /* 0x0000000411148825 */ /* 0x000fc600078e0002 */
[----:B------:R-:W-:Y:S01]  /*0f10*/  ISETP.GE.AND P1, PT, R13, UR12, PT ;  /* 0x0000000c0d007c0c */ /* 0x000fe2000bf26270 */
[----:B-1----:R-:W-:-:S04]  /*0f20*/  @!P0 FMUL R8, R22, R11 ;  /* 0x0000000b16088220 */ /* 0x002fc80000400000 */
[----:B--2---:R-:W-:Y:S01]  /*0f30*/  @!P0 FFMA R25, R19, R10, R8 ;  /* 0x0000000a13198223 */ /* 0x004fe20000000008 */
[----:B------:R-:W-:-:S07]  /*0f40*/  IMAD.WIDE R8, R13, 0x4, R4 ;  /* 0x000000040d087825 */ /* 0x000fce00078e0204 */
[----:B------:R-:W1:Y:S01]  /*0f50*/  @!P1 LDC.64 R18, c[0x0][0x388] ;  /* 0x0000e200ff129b82 */ /* 0x000e620000000a00 */
[----:B------:R2:W-:Y:S01]  /*0f60*/  @!P0 STG.E desc[UR18][R20.64], R25 ;  /* 0x0000001914008986 */ /* 0x0005e2000c101912 */
[----:B------:R-:W-:-:S03]  /*0f70*/  IMAD.WIDE R10, R13, 0x4, R6 ;  /* 0x000000040d0a7825 */ /* 0x000fc600078e0206 */
[----:B------:R-:W1:Y:S04]  /*0f80*/  @!P1 LDG.E R12, desc[UR18][R8.64] ;  /* 0x00000012080c9981 */ /* 0x000e68000c1e1900 */
[----:B------:R-:W3:Y:S01]  /*0f90*/  @!P1 LDG.E R23, desc[UR18][R10.64] ;  /* 0x000000120a179981 */ /* 0x000ee2000c1e1900 */
[----:B------:R-:W-:-:S04]  /*0fa0*/  IADD3 R22, PT, PT, R17, 0x100, RZ ;  /* 0x0000010011167810 */ /* 0x000fc80007ffe0ff */
[----:B------:R-:W-:Y:S01]  /*0fb0*/  ISETP.GE.AND P0, PT, R22, UR12, PT ;  /* 0x0000000c16007c0c */ /* 0x000fe2000bf06270 */
[----:B-1----:R-:W-:Y:S01]  /*0fc0*/  @!P1 FMUL R22, R12, R19 ;  /* 0x000000130c169220 */ /* 0x002fe20000400000 */
[----:B------:R-:W-:-:S04]  /*0fd0*/  IMAD.WIDE R12, R13, 0x4, R2 ;  /* 0x000000040d0c7825 */ /* 0x000fc800078e0202 */
[----:B---3--:R-:W-:-:S07]  /*0fe0*/  @!P1 FFMA R23, R23, R18, R22 ;  /* 0x0000001217179223 */ /* 0x008fce0000000016 */
[----:B------:R-:W1:Y:S01]  /*0ff0*/  @!P0 LDC.64 R18, c[0x0][0x388] ;  /* 0x0000e200ff128b82 */ /* 0x000e620000000a00 */
[----:B------:R3:W-:Y:S04]  /*1000*/  @!P1 STG.E desc[UR18][R12.64], R23 ;  /* 0x000000170c009986 */ /* 0x0007e8000c101912 */
[----:B--2---:R-:W1:Y:S04]  /*1010*/  @!P0 LDG.E R20, desc[UR18][R8.64+0x200] ;  /* 0x0002001208148981 */ /* 0x004e68000c1e1900 */
[----:B------:R-:W2:Y:S01]  /*1020*/  @!P0 LDG.E R21, desc[UR18][R10.64+0x200] ;  /* 0x000200120a158981 */ /* 0x000ea2000c1e1900 */
[----:B------:R-:W-:-:S04]  /*1030*/  IADD3 R22, PT, PT, R17, 0x180, RZ ;  /* 0x0000018011167810 */ /* 0x000fc80007ffe0ff */
[----:B------:R-:W-:Y:S01]  /*1040*/  ISETP.GE.AND P1, PT, R22, UR12, PT ;  /* 0x0000000c16007c0c */ /* 0x000fe2000bf26270 */
[----:B-1----:R-:W-:-:S04]  /*1050*/  @!P0 FMUL R20, R20, R19 ;  /* 0x0000001314148220 */ /* 0x002fc80000400000 */
[----:B--2---:R-:W-:-:S08]  /*1060*/  @!P0 FFMA R21, R21, R18, R20 ;  /* 0x0000001215158223 */ /* 0x004fd00000000014 */
[----:B------:R-:W1:Y:S01]  /*1070*/  @!P1 LDC.64 R18, c[0x0][0x388] ;  /* 0x0000e200ff129b82 */ /* 0x000e620000000a00 */
[----:B------:R2:W-:Y:S04]  /*1080*/  @!P0 STG.E desc[UR18][R12.64+0x200], R21 ;  /* 0x000200150c008986 */ /* 0x0005e8000c101912 */
[----:B------:R-:W1:Y:S04]  /*1090*/  @!P1 LDG.E R20, desc[UR18][R8.64+0x400] ;  /* 0x0004001208149981 */ /* 0x000e68000c1e1900 */
[----:B------:R-:W4:Y:S01]  /*10a0*/  @!P1 LDG.E R25, desc[UR18][R10.64+0x400] ;  /* 0x000400120a199981 */ /* 0x000f22000c1e1900 */
[----:B------:R-:W-:-:S04]  /*10b0*/  IADD3 R22, PT, PT, R17, 0x200, RZ ;  /* 0x0000020011167810 */ /* 0x000fc80007ffe0ff */
[----:B------:R-:W-:Y:S01]  /*10c0*/  ISETP.GE.AND P0, PT, R22, UR12, PT ;  /* 0x0000000c16007c0c */ /* 0x000fe2000bf06270 */
[----:B-1----:R-:W-:-:S04]  /*10d0*/  @!P1 FMUL R20, R20, R19 ;  /* 0x0000001314149220 */ /* 0x002fc80000400000 */
[----:B----4-:R-:W-:-:S08]  /*10e0*/  @!P1 FFMA R25, R25, R18, R20 ;  /* 0x0000001219199223 */ /* 0x010fd00000000014 */
[----:B------:R-:W1:Y:S01]  /*10f0*/  @!P0 LDC.64 R18, c[0x0][0x388] ;  /* 0x0000e200ff128b82 */ /* 0x000e620000000a00 */
[----:B------:R4:W-:Y:S04]  /*1100*/  @!P1 STG.E desc[UR18][R12.64+0x400], R25 ;  /* 0x000400190c009986 */ /* 0x0009e8000c101912 */
[----:B------:R-:W1:Y:S04]  /*1110*/  @!P0 LDG.E R20, desc[UR18][R8.64+0x600] ;  /* 0x0006001208148981 */ /* 0x000e68000c1e1900 */
[----:B---3--:R-:W3:Y:S01]  /*1120*/  @!P0 LDG.E R23, desc[UR18][R10.64+0x600] ;  /* 0x000600120a178981 */ /* 0x008ee2000c1e1900 */
[----:B--2---:R-:W-:-:S04]  /*1130*/  IADD3 R21, PT, PT, R17, 0x280, RZ ;  /* 0x0000028011157810 */ /* 0x004fc80007ffe0ff */
[----:B------:R-:W-:Y:S01]  /*1140*/  ISETP.GE.AND P1, PT, R21, UR12, PT ;  /* 0x0000000c15007c0c */ /* 0x000fe2000bf26270 */
[----:B-1----:R-:W-:-:S04]  /*1150*/  @!P0 FMUL R20, R20, R19 ;  /* 0x0000001314148220 */ /* 0x002fc80000400000 */
[----:B---3--:R-:W-:-:S08]  /*1160*/  @!P0 FFMA R23, R23, R18, R20 ;  /* 0x0000001217178223 */ /* 0x008fd00000000014 */
[----:B------:R-:W1:Y:S01]  /*1170*/  @!P1 LDC.64 R18, c[0x0][0x388] ;  /* 0x0000e200ff129b82 */ /* 0x000e620000000a00 */
[----:B------:R2:W-:Y:S04]  /*1180*/  @!P0 STG.E desc[UR18][R12.64+0x600], R23 ;  /* 0x000600170c008986 */ /* 0x0005e8000c101912 */
[----:B------:R-:W1:Y:S04]  /*1190*/  @!P1 LDG.E R20, desc[UR18][R8.64+0x800] ;  /* 0x0008001208149981 */ /* 0x000e68000c1e1900 */
[----:B------:R-:W3:Y:S01]  /*11a0*/  @!P1 LDG.E R21, desc[UR18][R10.64+0x800] ;  /* 0x000800120a159981 */ /* 0x000ee2000c1e1900 */
[----:B------:R-:W-:-:S04]  /*11b0*/  IADD3 R22, PT, PT, R17, 0x300, RZ ;  /* 0x0000030011167810 */ /* 0x000fc80007ffe0ff */
[----:B------:R-:W-:Y:S01]  /*11c0*/  ISETP.GE.AND P0, PT, R22, UR12, PT ;  /* 0x0000000c16007c0c */ /* 0x000fe2000bf06270 */
[----:B-1----:R-:W-:-:S04]  /*11d0*/  @!P1 FMUL R20, R20, R19 ;  /* 0x0000001314149220 */ /* 0x002fc80000400000 */
[----:B---3--:R-:W-:-:S08]  /*11e0*/  @!P1 FFMA R21, R21, R18, R20 ;  /* 0x0000001215159223 */ /* 0x008fd00000000014 */
[----:B------:R-:W1:Y:S01]  /*11f0*/  @!P0 LDC.64 R18, c[0x0][0x388] ;  /* 0x0000e200ff128b82 */ /* 0x000e620000000a00 */
[----:B------:R2:W-:Y:S04]  /*1200*/  @!P1 STG.E desc[UR18][R12.64+0x800], R21 ;  /* 0x000800150c009986 */ /* 0x0005e8000c101912 */
[----:B------:R-:W1:Y:S04]  /*1210*/  @!P0 LDG.E R20, desc[UR18][R8.64+0xa00] ;  /* 0x000a001208148981 */ /* 0x000e68000c1e1900 */
[----:B----4-:R-:W3:Y:S01]  /*1220*/  @!P0 LDG.E R25, desc[UR18][R10.64+0xa00] ;  /* 0x000a00120a198981 */ /* 0x010ee2000c1e1900 */
[----:B------:R-:W-:Y:S01]  /*1230*/  IADD3 R17, PT, PT, R17, 0x380, RZ ;  /* 0x0000038011117810 */ /* 0x000fe20007ffe0ff */
[----:B------:R-:W-:Y:S01]  /*1240*/  BSSY.RECONVERGENT B0, `(.L_x_28) ;  /* 0x000000d000007945 */ /* 0x000fe20003800200 */
[----:B------:R-:W-:-:S04]  /*1250*/  IADD3 R14, PT, PT, R14, 0x8, RZ ;  /* 0x000000080e0e7810 */ /* 0x000fc80007ffe0ff */
[----:B------:R-:W-:Y:S01]  /*1260*/  ISETP.NE.AND P1, PT, R14, R15, PT ;  /* 0x0000000f0e00720c */ /* 0x000fe20003f25270 */
[----:B-1----:R-:W-:-:S04]  /*1270*/  @!P0 FMUL R20, R20, R19 ;  /* 0x0000001314148220 */ /* 0x002fc80000400000 */
[----:B---3--:R-:W-:-:S05]  /*1280*/  @!P0 FFMA R25, R25, R18, R20 ;  /* 0x0000001219198223 */ /* 0x008fca0000000014 */
[----:B------:R2:W-:Y:S01]  /*1290*/  @!P0 STG.E desc[UR18][R12.64+0xa00], R25 ;  /* 0x000a00190c008986 */ /* 0x0005e2000c101912 */
[----:B------:R-:W-:-:S13]  /*12a0*/  ISETP.GE.AND P0, PT, R17, UR12, PT ;  /* 0x0000000c11007c0c */ /* 0x000fda000bf06270 */
[----:B--2---:R-:W-:Y:S05]  /*12b0*/  @P0 BRA `(.L_x_29) ;  /* 0x0000000000140947 */ /* 0x004fea0003800000 */
[----:B------:R-:W0:Y:S04]  /*12c0*/  LDG.E R8, desc[UR18][R8.64+0xc00] ;  /* 0x000c001208087981 */ /* 0x000e28000c1e1900 */
[----:B------:R-:W2:Y:S01]  /*12d0*/  LDG.E R10, desc[UR18][R10.64+0xc00] ;  /* 0x000c00120a0a7981 */ /* 0x000ea2000c1e1900 */
[----:B0-----:R-:W-:-:S04]  /*12e0*/  FMUL R17, R8, UR5 ;  /* 0x0000000508117c20 */ /* 0x001fc80008400000 */
[----:B--2---:R-:W-:-:S05]  /*12f0*/  FFMA R17, R10, UR4, R17 ;  /* 0x000000040a117c23 */ /* 0x004fca0008000011 */
[----:B------:R1:W-:Y:S02]  /*1300*/  STG.E desc[UR18][R12.64+0xc00], R17 ;  /* 0x000c00110c007986 */ /* 0x0003e4000c101912 */
.L_x_29:
[----:B0-----:R-:W-:Y:S05]  /*1310*/  BSYNC.RECONVERGENT B0 ;  /* 0x0000000000007941 */ /* 0x001fea0003800200 */
.L_x_28:
[----:B------:R-:W-:Y:S05]  /*1320*/  @P1 BRA `(.L_x_30) ;  /* 0xfffffff800d41947 */ /* 0x000fea000383ffff */
.L_x_27:
[----:B------:R-:W-:-:S13]  /*1330*/  ISETP.NE.AND P0, PT, R16, RZ, PT ;  /* 0x000000ff1000720c */ /* 0x000fda0003f05270 */
[----:B------:R-:W-:Y:S05]  /*1340*/  @!P0 EXIT ;  /* 0x000000000000894d */ /* 0x000fea0003800000 */
[----:B------:R-:W0:Y:S01]  /*1350*/  LDC R8, c[0x0][0x384] ;  /* 0x0000e100ff087b82 */ /* 0x000e220000000800 */
[----:B------:R-:W-:Y:S02]  /*1360*/  ISETP.GE.U32.AND P1, PT, R16, 0x4, PT ;  /* 0x000000041000780c */ /* 0x000fe40003f26070 */
[----:B0-----:R-:W-:-:S04]  /*1370*/  LOP3.LUT R14, R8, 0x3, RZ, 0xc0, !PT ;  /* 0x00000003080e7812 */ /* 0x001fc800078ec0ff */
[----:B------:R-:W-:-:S07]  /*1380*/  ISETP.NE.AND P0, PT, R14, RZ, PT ;  /* 0x000000ff0e00720c */ /* 0x000fce0003f05270 */
[----:B------:R-:W-:Y:S06]  /*1390*/  @!P1 BRA `(.L_x_31) ;  /* 0x0000000000b49947 */ /* 0x000fec0003800000 */
[----:B------:R-:W-:-:S04]  /*13a0*/  LEA R9, R15, R0, 0x7 ;  /* 0x000000000f097211 */ /* 0x000fc800078e38ff */
[----:B------:R-:W-:-:S13]  /*13b0*/  ISETP.GE.AND P1, PT, R9, UR12, PT ;  /* 0x0000000c09007c0c */ /* 0x000fda000bf26270 */
[C---:B------:R-:W-:Y:S01]  /*13c0*/  @!P1 IMAD.WIDE R18, R9.reuse, 0x4, R4 ;  /* 0x0000000409129825 */ /* 0x040fe200078e0204 */
[----:B------:R-:W0:Y:S03]  /*13d0*/  @!P1 LDC.64 R20, c[0x0][0x388] ;  /* 0x0000e200ff149b82 */ /* 0x000e260000000a00 */
[C---:B-1----:R-:W-:Y:S02]  /*13e0*/  @!P1 IMAD.WIDE R12, R9.reuse, 0x4, R6 ;  /* 0x00000004090c9825 */ /* 0x042fe400078e0206 */
[----:B------:R-:W0:Y:S04]  /*13f0*/  @!P1 LDG.E R18, desc[UR18][R18.64] ;  /* 0x0000001212129981 */ /* 0x000e28000c1e1900 */
[----:B------:R-:W2:Y:S01]  /*1400*/  @!P1 LDG.E R13, desc[UR18][R12.64] ;  /* 0x000000120c0d9981 */ /* 0x000ea2000c1e1900 */
[C---:B------:R-:W-:Y:S01]  /*1410*/  IADD3 R17, PT, PT, R9.reuse, 0x80, RZ ;  /* 0x0000008009117810 */ /* 0x040fe20007ffe0ff */
[----:B------:R-:W-:-:S03]  /*1420*/  @!P1 IMAD.WIDE R10, R9, 0x4, R2 ;  /* 0x00000004090a9825 */ /* 0x000fc600078e0202 */
[----:B------:R-:W-:-:S13]  /*1430*/  ISETP.GE.AND P2, PT, R17, UR12, PT ;  /* 0x0000000c11007c0c */ /* 0x000fda000bf46270 */
[----:B------:R-:W-:-:S04]  /*1440*/  @!P2 IMAD.WIDE R22, R17, 0x4, R4 ;  /* 0x000000041116a825 */ /* 0x000fc800078e0204 */
[----:B0-----:R-:W-:-:S04]  /*1450*/  @!P1 FMUL R16, R18, R21 ;  /* 0x0000001512109220 */ /* 0x001fc80000400000 */
[----:B--2---:R-:W-:Y:S01]  /*1460*/  @!P1 FFMA R29, R13, R20, R16 ;  /* 0x000000140d1d9223 */ /* 0x004fe20000000010 */
[----:B------:R-:W-:Y:S01]  /*1470*/  @!P2 IMAD.WIDE R20, R17, 0x4, R6 ;  /* 0x000000041114a825 */ /* 0x000fe200078e0206 */
[----:B------:R-:W0:Y:S03]  /*1480*/  @!P2 LDC.64 R12, c[0x0][0x388] ;  /* 0x0000e200ff0cab82 */ /* 0x000e260000000a00 */
[----:B------:R1:W-:Y:S04]  /*1490*/  @!P1 STG.E desc[UR18][R10.64], R29 ;  /* 0x0000001d0a009986 */ /* 0x0003e8000c101912 */
[----:B------:R-:W0:Y:S04]  /*14a0*/  @!P2 LDG.E R22, desc[UR18][R22.64] ;  /* 0x000000121616a981 */ /* 0x000e28000c1e1900 */
[----:B------:R-:W2:Y:S01]  /*14b0*/  @!P2 LDG.E R21, desc[UR18][R20.64] ;  /* 0x000000121415a981 */ /* 0x000ea2000c1e1900 */
[----:B------:R-:W-:Y:S01]  /*14c0*/  IADD3 R19, PT, PT, R9, 0x100, RZ ;  /* 0x0000010009137810 */ /* 0x000fe20007ffe0ff */
[----:B------:R-:W-:-:S03]  /*14d0*/  @!P2 IMAD.WIDE R16, R17, 0x4, R2 ;  /* 0x000000041110a825 */ /* 0x000fc600078e0202 */
[----:B------:R-:W-:-:S13]  /*14e0*/  ISETP.GE.AND P1, PT, R19, UR12, PT ;  /* 0x0000000c13007c0c */ /* 0x000fda000bf26270 */
[C---:B------:R-:W-:Y:S01]  /*14f0*/  @!P1 IMAD.WIDE R26, R19.reuse, 0x4, R4 ;  /* 0x00000004131a9825 */ /* 0x040fe200078e0204 */
[----:B-1----:R-:W1:Y:S03]  /*1500*/  @!P1 LDC.64 R10, c[0x0][0x388] ;  /* 0x0000e200ff0a9b82 */ /* 0x002e660000000a00 */
[----:B------:R-:W-:-:S04]  /*1510*/  @!P1 IMAD.WIDE R24, R19, 0x4, R6 ;  /* 0x0000000413189825 */ /* 0x000fc800078e0206 */
[----:B0-----:R-:W-:-:S04]  /*1520*/  @!P2 FMUL R18, R22, R13 ;  /* 0x0000000d1612a220 */ /* 0x001fc80000400000 */
[----:B--2---:R-:W-:-:S05]  /*1530*/  @!P2 FFMA R28, R21, R12, R18 ;  /* 0x0000000c151ca223 */ /* 0x004fca0000000012 */
[----:B------:R0:W-:Y:S04]  /*1540*/  @!P2 STG.E desc[UR18][R16.64], R28 ;  /* 0x0000001c1000a986 */ /* 0x0001e8000c101912 */
[----:B------:R-:W1:Y:S04]  /*1550*/  @!P1 LDG.E R26, desc[UR18][R26.64] ;  /* 0x000000121a1a9981 */ /* 0x000e68000c1e1900 */
[----:B------:R-:W2:Y:S01]  /*1560*/  @!P1 LDG.E R25, desc[UR18][R24.64] ;  /* 0x0000001218199981 */ /* 0x000ea2000c1e1900 */
[----:B------:R-:W-:Y:S01]  /*1570*/  IADD3 R21, PT, PT, R9, 0x180, RZ ;  /* 0x0000018009157810 */ /* 0x000fe20007ffe0ff */
[----:B------:R-:W-:-:S03]  /*1580*/  @!P1 IMAD.WIDE R12, R19, 0x4, R2 ;  /* 0x00000004130c9825 */ /* 0x000fc600078e0202 */
[----:B------:R-:W-:-:S13]  /*1590*/  ISETP.GE.AND P2, PT, R21, UR12, PT ;  /* 0x0000000c15007c0c */ /* 0x000fda000bf46270 */
[----:B------:R-:W3:Y:S01]  /*15a0*/  @!P2 LDC.64 R22, c[0x0][0x388] ;  /* 0x0000e200ff16ab82 */ /* 0x000ee20000000a00 */
[----:B-1----:R-:W-:-:S04]  /*15b0*/  @!P1 FMUL R18, R26, R11 ;  /* 0x0000000b1a129220 */ /* 0x002fc80000400000 */
[----:B--2---:R-:W-:Y:S01]  /*15c0*/  @!P1 FFMA R9, R25, R10, R18 ;  /* 0x0000000a19099223 */ /* 0x004fe20000000012 */
[----:B------:R-:W-:-:S04]  /*15d0*/  @!P2 IMAD.WIDE R18, R21, 0x4, R4 ;  /* 0x000000041512a825 */ /* 0x000fc800078e0204 */
[C---:B------:R-:W-:Y:S01]  /*15e0*/  @!P2 IMAD.WIDE R10, R21.reuse, 0x4, R6 ;  /* 0x00000004150aa825 */ /* 0x040fe200078e0206 */
[----:B------:R2:W-:Y:S04]  /*15f0*/  @!P1 STG.E desc[UR18][R12.64], R9 ;  /* 0x000000090c009986 */ /* 0x0005e8000c101912 */
[----:B------:R-:W3:Y:S04]  /*1600*/  @!P2 LDG.E R18, desc[UR18][R18.64] ;  /* 0x000000121212a981 */ /* 0x000ee8000c1e1900 */
[----:B------:R-:W4:Y:S01]  /*1610*/  @!P2 LDG.E R11, desc[UR18][R10.64] ;  /* 0x000000120a0ba981 */ /* 0x000f22000c1e1900 */
[----:B0-----:R-:W-:Y:S01]  /*1620*/  @!P2 IMAD.WIDE R16, R21, 0x4, R2 ;  /* 0x000000041510a825 */ /* 0x001fe200078e0202 */
[----:B------:R-:W-:-:S03]  /*1630*/  IADD3 R15, PT, PT, R15, 0x4, RZ ;  /* 0x000000040f0f7810 */ /* 0x000fc60007ffe0ff */
[----:B---3--:R-:W-:-:S04]  /*1640*/  @!P2 FMUL R20, R18, R23 ;  /* 0x000000171214a220 */ /* 0x008fc80000400000 */
[----:B----4-:R-:W-:-:S05]  /*1650*/  @!P2 FFMA R21, R11, R22, R20 ;  /* 0x000000160b15a223 */ /* 0x010fca0000000014 */
[----:B------:R2:W-:Y:S02]  /*1660*/  @!P2 STG.E desc[UR18][R16.64], R21 ;  /* 0x000000151000a986 */ /* 0x0005e4000c101912 */
.L_x_31:
[----:B------:R-:W-:Y:S05]  /*1670*/  @!P0 EXIT ;  /* 0x000000000000894d */ /* 0x000fea0003800000 */
[----:B------:R-:W-:Y:S02]  /*1680*/  ISETP.NE.AND P0, PT, R14, 0x1, PT ;  /* 0x000000010e00780c */ /* 0x000fe40003f05270 */
[----:B------:R-:W-:-:S04]  /*1690*/  LOP3.LUT R8, R8, 0x1, RZ, 0xc0, !PT ;  /* 0x0000000108087812 */ /* 0x000fc800078ec0ff */
[----:B------:R-:W-:-:S07]  /*16a0*/  ISETP.NE.U32.AND P2, PT, R8, 0x1, PT ;  /* 0x000000010800780c */ /* 0x000fce0003f45070 */
[----:B------:R-:W-:Y:S06]  /*16b0*/  @!P0 BRA `(.L_x_32) ;  /* 0x00000000005c8947 */ /* 0x000fec0003800000 */
[----:B-12---:R-:W-:-:S04]  /*16c0*/  LEA R13, R15, R0, 0x7 ;  /* 0x000000000f0d7211 */ /* 0x006fc800078e38ff */
[----:B------:R-:W-:-:S13]  /*16d0*/  ISETP.GE.AND P0, PT, R13, UR12, PT ;  /* 0x0000000c0d007c0c */ /* 0x000fda000bf06270 */
[C---:B------:R-:W-:Y:S01]  /*16e0*/  @!P0 IMAD.WIDE R10, R13.reuse, 0x4, R4 ;  /* 0x000000040d0a8825 */ /* 0x040fe200078e0204 */
[----:B------:R-:W0:Y:S03]  /*16f0*/  @!P0 LDC.64 R16, c[0x0][0x388] ;  /* 0x0000e200ff108b82 */ /* 0x000e260000000a00 */
[C---:B------:R-:W-:Y:S02]  /*1700*/  @!P0 IMAD.WIDE R8, R13.reuse, 0x4, R6 ;  /* 0x000000040d088825 */ /* 0x040fe400078e0206 */
[----:B------:R-:W0:Y:S04]  /*1710*/  @!P0 LDG.E R10, desc[UR18][R10.64] ;  /* 0x000000120a0a8981 */ /* 0x000e28000c1e1900 */
[----:B------:R-:W2:Y:S01]  /*1720*/  @!P0 LDG.E R9, desc[UR18][R8.64] ;  /* 0x0000001208098981 */ /* 0x000ea2000c1e1900 */
[C---:B------:R-:W-:Y:S01]  /*1730*/  IADD3 R23, PT, PT, R13.reuse, 0x80, RZ ;  /* 0x000000800d177810 */ /* 0x040fe20007ffe0ff */
[----:B------:R-:W-:-:S03]  /*1740*/  @!P0 IMAD.WIDE R12, R13, 0x4, R2 ;  /* 0x000000040d0c8825 */ /* 0x000fc600078e0202 */
[----:B------:R-:W-:-:S13]  /*1750*/  ISETP.GE.AND P1, PT, R23, UR12, PT ;  /* 0x0000000c17007c0c */ /* 0x000fda000bf26270 */
[----:B------:R-:W-:Y:S01]  /*1760*/  @!P1 IMAD.WIDE R18, R23, 0x4, R4 ;  /* 0x0000000417129825 */ /* 0x000fe200078e0204 */
[----:B------:R-:W1:Y:S03]  /*1770*/  @!P1 LDC.64 R24, c[0x0][0x388] ;  /* 0x0000e200ff189b82 */ /* 0x000e660000000a00 */
[----:B0-----:R-:W-:-:S04]  /*1780*/  @!P0 FMUL R14, R10, R17 ;  /* 0x000000110a0e8220 */ /* 0x001fc80000400000 */
[----:B--2---:R-:W-:Y:S01]  /*1790*/  @!P0 FFMA R21, R9, R16, R14 ;  /* 0x0000001009158223 */ /* 0x004fe2000000000e */
[----:B------:R-:W-:-:S04]  /*17a0*/  @!P1 IMAD.WIDE R16, R23, 0x4, R6 ;  /* 0x0000000417109825 */ /* 0x000fc800078e0206 */
[----:B------:R0:W-:Y:S04]  /*17b0*/  @!P0 STG.E desc[UR18][R12.64], R21 ;  /* 0x000000150c008986 */ /* 0x0001e8000c101912 */
[----:B------:R-:W1:Y:S04]  /*17c0*/  @!P1 LDG.E R18, desc[UR18][R18.64] ;  /* 0x0000001212129981 */ /* 0x000e68000c1e1900 */
[----:B------:R-:W2:Y:S01]  /*17d0*/  @!P1 LDG.E R17, desc[UR18][R16.64] ;  /* 0x0000001210119981 */ /* 0x000ea2000c1e1900 */
[----:B------:R-:W-:Y:S01]  /*17e0*/  @!P1 IMAD.WIDE R8, R23, 0x4, R2 ;  /* 0x0000000417089825 */ /* 0x000fe200078e0202 */
[----:B------:R-:W-:-:S03]  /*17f0*/  IADD3 R15, PT, PT, R15, 0x2, RZ ;  /* 0x000000020f0f7810 */ /* 0x000fc60007ffe0ff */
[----:B-1----:R-:W-:-:S04]  /*1800*/  @!P1 FMUL R10, R18, R25 ;  /* 0x00000019120a9220 */ /* 0x002fc80000400000 */
[----:B--2---:R-:W-:-:S05]  /*1810*/  @!P1 FFMA R11, R17, R24, R10 ;  /* 0x00000018110b9223 */ /* 0x004fca000000000a */
[----:B------:R0:W-:Y:S02]  /*1820*/  @!P1 STG.E desc[UR18][R8.64], R11 ;  /* 0x0000000b08009986 */ /* 0x0001e4000c101912 */
.L_x_32:
[----:B------:R-:W-:Y:S05]  /*1830*/  @P2 EXIT ;  /* 0x000000000000294d */ /* 0x000fea0003800000 */
[----:B------:R-:W-:-:S04]  /*1840*/  LEA R15, R15, R0, 0x7 ;  /* 0x000000000f0f7211 */ /* 0x000fc800078e38ff */
[----:B------:R-:W-:-:S13]  /*1850*/  ISETP.GE.AND P0, PT, R15, UR12, PT ;  /* 0x0000000c0f007c0c */ /* 0x000fda000bf06270 */
[----:B------:R-:W-:Y:S05]  /*1860*/  @P0 EXIT ;  /* 0x000000000000094d */ /* 0x000fea0003800000 */
[C---:B------:R-:W-:Y:S01]  /*1870*/  IMAD.WIDE R4, R15.reuse, 0x4, R4 ;  /* 0x000000040f047825 */ /* 0x040fe200078e0204 */
[----:B------:R-:W0:Y:S03]  /*1880*/  LDCU.64 UR4, c[0x0][0x388] ;  /* 0x00007100ff0477ac */ /* 0x000e260008000a00 */
[C---:B------:R-:W-:Y:S02]  /*1890*/  IMAD.WIDE R6, R15.reuse, 0x4, R6 ;  /* 0x000000040f067825 */ /* 0x040fe400078e0206 */
[----:B------:R-:W0:Y:S04]  /*18a0*/  LDG.E R4, desc[UR18][R4.64] ;  /* 0x0000001204047981 */ /* 0x000e28000c1e1900 */
[----:B------:R-:W3:Y:S01]  /*18b0*/  LDG.E R6, desc[UR18][R6.64] ;  /* 0x0000001206067981 */ /* 0x000ee2000c1e1900 */
[----:B------:R-:W-:-:S04]  /*18c0*/  IMAD.WIDE R2, R15, 0x4, R2 ;  /* 0x000000040f027825 */ /* 0x000fc800078e0202 */
[----:B0-2---:R-:W-:-:S04]  /*18d0*/  FMUL R9, R4, UR5 ;  /* 0x0000000504097c20 */ /* 0x005fc80008400000 */
[----:B---3--:R-:W-:-:S05]  /*18e0*/  FFMA R9, R6, UR4, R9 ;  /* 0x0000000406097c23 */ /* 0x008fca0008000009 */
[----:B------:R-:W-:Y:S01]  /*18f0*/  STG.E desc[UR18][R2.64], R9 ;  /* 0x0000000902007986 */ /* 0x000fe2000c101912 */
[----:B------:R-:W-:Y:S05]  /*1900*/  EXIT ;  /* 0x000000000000794d */ /* 0x000fea0003800000 */
.L_x_33:
        /* <DEDUP_REMOVED lines=15> */
.L_x_82:


//--------------------- .text._ZN3cub18CUB_300001_SM_10006detail9transform16transform_kernelINS2_10policy_hubILb1EN4cuda3std3__45tupleIJN6thrust24THRUST_300001_SM_1000_NS17counting_iteratorIiNSA_11use_defaultESC_SC_EEEEEE10policy1000El16computeFinalCallNSA_6detail15normal_iteratorINSA_10device_ptrIfEEEEJSD_EEEvT0_iT1_T2_DpNS2_10kernel_argIT3_EE --------------------------
	.section	.text._ZN3cub18CUB_300001_SM_10006detail9transform16transform_kernelINS2_10policy_hubILb1EN4cuda3std3__45tupleIJN6thrust24THRUST_300001_SM_1000_NS17counting_iteratorIiNSA_11use_defaultESC_SC_EEEEEE10policy1000El16computeFinalCallNSA_6detail15normal_iteratorINSA_10device_ptrIfEEEEJSD_EEEvT0_iT1_T2_DpNS2_10kernel_argIT3_EE,"ax",@progbits
	.align	128
        .global         _ZN3cub18CUB_300001_SM_10006detail9transform16transform_kernelINS2_10policy_hubILb1EN4cuda3std3__45tupleIJN6thrust24THRUST_300001_SM_1000_NS17counting_iteratorIiNSA_11use_defaultESC_SC_EEEEEE10policy1000El16computeFinalCallNSA_6detail15normal_iteratorINSA_10device_ptrIfEEEEJSD_EEEvT0_iT1_T2_DpNS2_10kernel_argIT3_EE
        .type           _ZN3cub18CUB_300001_SM_10006detail9transform16transform_kernelINS2_10policy_hubILb1EN4cuda3std3__45tupleIJN6thrust24THRUST_300001_SM_1000_NS17counting_iteratorIiNSA_11use_defaultESC_SC_EEEEEE10policy1000El16computeFinalCallNSA_6detail15normal_iteratorINSA_10device_ptrIfEEEEJSD_EEEvT0_iT1_T2_DpNS2_10kernel_argIT3_EE,@function
        .size           _ZN3cub18CUB_300001_SM_10006detail9transform16transform_kernelINS2_10policy_hubILb1EN4cuda3std3__45tupleIJN6thrust24THRUST_300001_SM_1000_NS17counting_iteratorIiNSA_11use_defaultESC_SC_EEEEEE10policy1000El16computeFinalCallNSA_6detail15normal_iteratorINSA_10device_ptrIfEEEEJSD_EEEvT0_iT1_T2_DpNS2_10kernel_argIT3_EE,(.L_x_83 - _ZN3cub18CUB_300001_SM_10006detail9transform16transform_kernelINS2_10policy_hubILb1EN4cuda3std3__45tupleIJN6thrust24THRUST_300001_SM_1000_NS17counting_iteratorIiNSA_11use_defaultESC_SC_EEEEEE10policy1000El16computeFinalCallNSA_6detail15normal_iteratorINSA_10device_ptrIfEEEEJSD_EEEvT0_iT1_T2_DpNS2_10kernel_argIT3_EE)
        .other          _ZN3cub18CUB_300001_SM_10006detail9transform16transform_kernelINS2_10policy_hubILb1EN4cuda3std3__45tupleIJN6thrust24THRUST_300001_SM_1000_NS17counting_iteratorIiNSA_11use_defaultESC_SC_EEEEEE10policy1000El16computeFinalCallNSA_6detail15normal_iteratorINSA_10device_ptrIfEEEEJSD_EEEvT0_iT1_T2_DpNS2_10kernel_argIT3_EE,@"STO_CUDA_ENTRY STV_DEFAULT"
_ZN3cub18CUB_300001_SM_10006detail9transform16transform_kernelINS2_10policy_hubILb1EN4cuda3std3__45tupleIJN6thrust24THRUST_300001_SM_1000_NS17counting_iteratorIiNSA_11use_defaultESC_SC_EEEEEE10policy1000El16computeFinalCallNSA_6detail15normal_iteratorINSA_10device_ptrIfEEEEJSD_EEEvT0_iT1_T2_DpNS2_10kernel_argIT3_EE:
.text._ZN3cub18CUB_300001_SM_10006detail9transform16transform_kernelINS2_10policy_hubILb1EN4cuda3std3__45tupleIJN6thrust24THRUST_300001_SM_1000_NS17counting_iteratorIiNSA_11use_defaultESC_SC_EEEEEE10policy1000El16computeFinalCallNSA_6detail15normal_iteratorINSA_10device_ptrIfEEEEJSD_EEEvT0_iT1_T2_DpNS2_10kernel_argIT3_EE:
[----:B------:R-:W-:Y:S08]  /*0000*/  LDC R1, c[0x0][0x37c] ;  /* 0x0000df00ff017b82 */ /* 0x000ff00000000800 */
[----:B------:R-:W0:Y:S01]  /*0010*/  LDC R12, c[0x0][0x388] ;  /* 0x0000e200ff0c7b82 */ /* 0x000e220000000800 */
[----:B------:R-:W1:Y:S07]  /*0020*/  LDCU.64 UR6, c[0x0][0x380] ;  /* 0x00007000ff0677ac */ /* 0x000e6e0008000a00 */
[----:B------:R-:W2:Y:S01]  /*0030*/  S2UR UR5, SR_CTAID.X ;  /* 0x00000000000579c3 */ /* 0x000ea20000002500 */
[----:B0-----:R-:W-:-:S04]  /*0040*/  SHF.L.U32 R5, R12, 0x7, RZ ;  /* 0x000000070c057819 */ /* 0x001fc800000006ff */
[----:B------:R-:W-:Y:S01]  /*0050*/  SHF.R.S32.HI R4, RZ, 0x1f, R5 ;  /* 0x0000001fff047819 */ /* 0x000fe20000011405 */
[----:B--2---:R-:W-:-:S04]  /*0060*/  IMAD.WIDE.U32 R2, R5, UR5, RZ ;  /* 0x0000000505027c25 */ /* 0x004fc8000f8e00ff */
[----:B------:R-:W-:Y:S01]  /*0070*/  IMAD R7, R4, UR5, RZ ;  /* 0x0000000504077c24 */ /* 0x000fe2000f8e02ff */
[----:B-1----:R-:W-:-:S03]  /*0080*/  IADD3 R8, P1, PT, -R2, UR6, RZ ;  /* 0x0000000602087c10 */ /* 0x002fc6000ff3e1ff */
[----:B------:R-:W-:Y:S01]  /*0090*/  IMAD.IADD R0, R3, 0x1, R7 ;  /* 0x0000000103007824 */ /* 0x000fe200078e0207 */
[----:B------:R-:W-:-:S04]  /*00a0*/  ISETP.LT.U32.AND P0, PT, R8, R5, PT ;  /* 0x000000050800720c */ /* 0x000fc80003f01070 */
[----:B------:R-:W-:Y:S01]  /*00b0*/  IADD3.X R7, PT, PT, ~R0, UR7, RZ, P1, !PT ;  /* 0x0000000700077c10 */ /* 0x000fe20008ffe5ff */
[----:B------:R-:W0:Y:S03]  /*00c0*/  LDCU.64 UR6, c[0x0][0x358] ;  /* 0x00006b00ff0677ac */ /* 0x000e260008000a00 */
[----:B------:R-:W-:-:S04]  /*00d0*/  ISETP.LT.AND.EX P0, PT, R7, R4, PT, P0 ;  /* 0x000000040700720c */ /* 0x000fc80003f01300 */
[----:B------:R-:W-:-:S04]  /*00e0*/  SEL R8, R8, R5, P0 ;  /* 0x0000000508087207 */ /* 0x000fc80000000000 */
[----:B------:R-:W-:-:S13]  /*00f0*/  ISETP.NE.AND P0, PT, R5, R8, PT ;  /* 0x000000080500720c */ /* 0x000fda0003f05270 */
[----:B0-----:R-:W-:Y:S05]  /*0100*/  @!P0 BRA `(.L_x_34) ;  /* 0x0000001400048947 */ /* 0x001fea0003800000 */
[----:B------:R-:W-:-:S13]  /*0110*/  ISETP.GE.AND P0, PT, R12, 0x1, PT ;  /* 0x000000010c00780c */ /* 0x000fda0003f06270 */
[----:B------:R-:W-:Y:S05]  /*0120*/  @!P0 EXIT ;  /* 0x000000000000894d */ /* 0x000fea0003800000 */
[----:B------:R-:W0:Y:S01]  /*0130*/  S2R R9, SR_TID.X ;  /* 0x0000000000097919 */ /* 0x000e220000002100 */
[C---:B------:R-:W-:Y:S01]  /*0140*/  ISETP.GE.U32.AND P0, PT, R12.reuse, 0x4, PT ;  /* 0x000000040c00780c */ /* 0x040fe20003f06070 */
[----:B------:R-:W-:Y:S01]  /*0150*/  HFMA2 R14, -RZ, RZ, 0, 0 ;  /* 0x00000000ff0e7431 */ /* 0x000fe200000001ff */
[----:B------:R-:W-:-:S11]  /*0160*/  LOP3.LUT R10, R12, 0x3, RZ, 0xc0, !PT ;  /* 0x000000030c0a7812 */ /* 0x000fd600078ec0ff */
[----:B------:R-:W-:Y:S05]  /*0170*/  @!P0 BRA `(.L_x_35) ;  /* 0x0000001000288947 */ /* 0x000fea0003800000 */
[----:B------:R-:W1:Y:S01]  /*0180*/  LDC.64 R4, c[0x0][0x3a0] ;  /* 0x0000e800ff047b82 */ /* 0x000e620000000a00 */
[----:B------:R-:W2:Y:S01]  /*0190*/  LDCU UR8, c[0x0][0x3a8] ;  /* 0x00007500ff0877ac */ /* 0x000ea20008000800 */
[C---:B0-----:R-:W-:Y:S01]  /*01a0*/  IADD3 R7, PT, PT, R9.reuse, 0x100, RZ ;  /* 0x0000010009077810 */ /* 0x041fe20007ffe0ff */
[C---:B------:R-:W-:Y:S01]  /*01b0*/  VIADD R11, R9.reuse, 0x80 ;  /* 0x00000080090b7836 */ /* 0x040fe20000000000 */
[-C--:B------:R-:W-:Y:S01]  /*01c0*/  ISETP.GE.AND P4, PT, R9, R8.reuse, PT ;  /* 0x000000080900720c */ /* 0x080fe20003f86270 */
[----:B------:R-:W0:Y:S01]  /*01d0*/  LDCU UR4, c[0x0][0x398] ;  /* 0x00007300ff0477ac */ /* 0x000e220008000800 */
[-C--:B------:R-:W-:Y:S01]  /*01e0*/  ISETP.GE.AND P1, PT, R7, R8.reuse, PT ;  /* 0x000000080700720c */ /* 0x080fe20003f26270 */
[C---:B------:R-:W-:Y:S01]  /*01f0*/  IMAD R6, R12.reuse, UR5, RZ ;  /* 0x000000050c067c24 */ /* 0x040fe2000f8e02ff */
[-C--:B------:R-:W-:Y:S01]  /*0200*/  ISETP.GE.AND P0, PT, R11, R8.reuse, PT ;  /* 0x000000080b00720c */ /* 0x080fe20003f06270 */
[----:B------:R-:W-:Y:S01]  /*0210*/  VIADD R11, R9, 0x180 ;  /* 0x00000180090b7836 */ /* 0x000fe20000000000 */
[----:B------:R-:W-:Y:S01]  /*0220*/  LOP3.LUT R12, R12, 0x7ffffffc, RZ, 0xc0, !PT ;  /* 0x7ffffffc0c0c7812 */ /* 0x000fe200078ec0ff */
[----:B------:R-:W-:Y:S03]  /*0230*/  BSSY.RECONVERGENT B0, `(.L_x_36) ;  /* 0x0000028000007945 */ /* 0x000fe60003800200 */
[----:B------:R-:W-:-:S02]  /*0240*/  ISETP.GE.AND P2, PT, R11, R8, PT ;  /* 0x000000080b00720c */ /* 0x000fc40003f46270 */
[----:B------:R-:W-:Y:S02]  /*0250*/  IADD3 R11, PT, PT, -R12, 0x4, RZ ;  /* 0x000000040c0b7810 */ /* 0x000fe40007ffe1ff */
[----:B--2---:R-:W-:Y:S01]  /*0260*/  IADD3 R7, PT, PT, R9, UR8, RZ ;  /* 0x0000000809077c10 */ /* 0x004fe2000fffe0ff */
[----:B0-----:R-:W-:Y:S01]  /*0270*/  UIADD3 UR4, UPT, UPT, -UR4, URZ, URZ ;  /* 0x000000ff04047290 */ /* 0x001fe2000fffe1ff */
[----:B-1----:R-:W-:-:S03]  /*0280*/  LEA R4, P3, R2, R4, 0x2 ;  /* 0x0000000402047211 */ /* 0x002fc600078610ff */
[----:B------:R-:W-:Y:S01]  /*0290*/  IMAD R6, R6, 0x80, R7 ;  /* 0x0000008006067824 */ /* 0x000fe200078e0207 */
[----:B------:R-:W-:Y:S02]  /*02a0*/  LEA.HI.X R5, R2, R5, R0, 0x2, P3 ;  /* 0x0000000502057211 */ /* 0x000fe400018f1400 */
[----:B------:R-:W-:Y:S02]  /*02b0*/  IADD3 R4, P5, PT, R4, 0x400, RZ ;  /* 0x0000040004047810 */ /* 0x000fe40007fbe0ff */
[----:B------:R-:W-:Y:S02]  /*02c0*/  LEA R13, R6, UR4, 0x1 ;  /* 0x00000004060d7c11 */ /* 0x000fe4000f8e08ff */
[----:B------:R-:W-:Y:S02]  /*02d0*/  IADD3.X R5, PT, PT, RZ, R5, RZ, P5, !PT ;  /* 0x00000005ff057210 */ /* 0x000fe40002ffe4ff */
[----:B------:R-:W-:Y:S01]  /*02e0*/  ISETP.NE.AND P3, PT, R11, RZ, PT ;  /* 0x000000ff0b00720c */ /* 0x000fe20003f65270 */
[----:B------:R-:W-:-:S02]  /*02f0*/  VIADD R14, R13, 0x200 ;  /* 0x000002000d0e7836 */ /* 0x000fc40000000000 */
[----:B------:R-:W-:Y:S01]  /*0300*/  IMAD.WIDE R6, R9, 0x4, R4 ;  /* 0x0000000409067825 */ /* 0x000fe200078e0204 */
[----:B------:R-:W-:Y:S09]  /*0310*/  @P4 BRA `(.L_x_37) ;  /* 0x0000000000644947 */ /* 0x000ff20003800000 */
[----:B------:R-:W0:Y:S01]  /*0320*/  LDCU UR4, c[0x0][0x38c] ;  /* 0x00007180ff0477ac */ /* 0x000e220008000800 */
[----:B------:R-:W-:Y:S01]  /*0330*/  I2FP.F32.S32 R15, R13 ;  /* 0x0000000d000f7245 */ /* 0x000fe20000201400 */
[----:B------:R-:W-:Y:S01]  /*0340*/  IMAD.MOV.U32 R17, RZ, RZ, 0x437c0000 ;  /* 0x437c0000ff117424 */ /* 0x000fe200078e00ff */
[----:B------:R-:W-:Y:S01]  /*0350*/  MOV R16, 0x3bbb989d ;  /* 0x3bbb989d00107802 */ /* 0x000fe20000000f00 */
[----:B------:R-:W-:Y:S02]  /*0360*/  IMAD.MOV.U32 R19, RZ, RZ, RZ ;  /* 0x000000ffff137224 */ /* 0x000fe400078e00ff */
[----:B0-----:R-:W-:-:S04]  /*0370*/  FMUL R15, R15, UR4 ;  /* 0x000000040f0f7c20 */ /* 0x001fc80008400000 */
[----:B------:R-:W-:-:S04]  /*0380*/  FFMA.SAT R16, R15, R16, 0.5 ;  /* 0x3f0000000f107423 */ /* 0x000fc80000002010 */
[----:B------:R-:W-:-:S04]  /*0390*/  FFMA.RM R18, R16, R17, 12582913 ;  /* 0x4b40000110127423 */ /* 0x000fc80000004011 */
[C---:B------:R-:W-:Y:S01]  /*03a0*/  FADD R16, R18.reuse, -12583039 ;  /* 0xcb40007f12107421 */ /* 0x040fe20000000000 */
[----:B------:R-:W-:-:S03]  /*03b0*/  SHF.L.U32 R18, R18, 0x17, RZ ;  /* 0x0000001712127819 */ /* 0x000fc600000006ff */
[----:B------:R-:W-:-:S04]  /*03c0*/  FFMA R16, R15, 1.4426950216293334961, -R16 ;  /* 0x3fb8aa3b0f107823 */ /* 0x000fc80000000810 */
[----:B------:R-:W-:Y:S02]  /*03d0*/  FFMA R15, R15, 1.925963033500011079e-08, R16 ;  /* 0x32a570600f0f7823 */ /* 0x000fe40000000010 */
[----:B------:R-:W0:Y:S04]  /*03e0*/  LDC.64 R16, c[0x0][0x390] ;  /* 0x0000e400ff107b82 */ /* 0x000e280000000a00 */
[----:B------:R-:W1:Y:S02]  /*03f0*/  MUFU.EX2 R15, R15 ;  /* 0x0000000f000f7308 */ /* 0x000e640000000800 */
[----:B-1----:R-:W-:-:S04]  /*0400*/  FMUL R18, R18, R15 ;  /* 0x0000000f12127220 */ /* 0x002fc80000400000 */
[----:B0-----:R-:W-:-:S04]  /*0410*/  FFMA R18, R18, R16, -R17 ;  /* 0x0000001012127223 */ /* 0x001fc80000000811 */
[----:B------:R-:W0:Y:S02]  /*0420*/  F2F.F64.F32 R16, R18 ;  /* 0x0000001200107310 */ /* 0x000e240000201800 */
[----:B0-----:R-:W-:Y:S01]  /*0430*/  DSETP.MAX.AND P4, P5, RZ, R16, PT ;  /* 0x00000010ff00722a */ /* 0x001fe20003d8f000 */
[----:B------:R-:W-:-:S05]  /*0440*/  MOV R20, R17 ;  /* 0x0000001100147202 */ /* 0x000fca0000000f00 */
[C---:B------:R-:W-:Y:S02]  /*0450*/  FSEL R21, R19.reuse, R20, P4 ;  /* 0x0000001413157208 */ /* 0x040fe40002000000 */
[----:B------:R-:W-:-:S06]  /*0460*/  SEL R16, R19, R16, P4 ;  /* 0x0000001013107207 */ /* 0x000fcc0002000000 */
[----:B------:R-:W-:-:S05]  /*0470*/  @P5 LOP3.LUT R21, R20, 0x80000, RZ, 0xfc, !PT ;  /* 0x0008000014155812 */ /* 0x000fca00078efcff */
[----:B------:R-:W-:-:S06]  /*0480*/  IMAD.MOV.U32 R17, RZ, RZ, R21 ;  /* 0x000000ffff117224 */ /* 0x000fcc00078e0015 */
[----:B------:R-:W0:Y:S02]  /*0490*/  F2F.F32.F64 R17, R16 ;  /* 0x0000001000117310 */ /* 0x000e240000301000 */
[----:B0-----:R0:W-:Y:S02]  /*04a0*/  STG.E desc[UR6][R6.64+-0x400], R17 ;  /* 0xfffc001106007986 */ /* 0x0011e4000c101906 */
.L_x_37:
[----:B------:R-:W-:Y:S05]  /*04b0*/  BSYNC.RECONVERGENT B0 ;  /* 0x0000000000007941 */ /* 0x000fea0003800200 */
.L_x_36:
[----:B------:R-:W-:Y:S04]  /*04c0*/  BSSY.RECONVERGENT B0, `(.L_x_38) ;  /* 0x000001c000007945 */ /* 0x000fe80003800200 */
[----:B------:R-:W-:Y:S05]  /*04d0*/  @P0 BRA `(.L_x_39) ;  /* 0x0000000000680947 */ /* 0x000fea0003800000 */
[----:B------:R-:W1:Y:S01]  /*04e0*/  LDCU UR4, c[0x0][0x38c] ;  /* 0x00007180ff0477ac */ /* 0x000e620008000800 */
[----:B------:R-:W-:Y:S01]  /*04f0*/  IADD3 R15, PT, PT, R13, 0x100, RZ ;  /* 0x000001000d0f7810 */ /* 0x000fe20007ffe0ff */
[----:B0-----:R-:W-:Y:S02]  /*0500*/  HFMA2 R17, -RZ, RZ, 3.7421875, 0 ;  /* 0x437c0000ff117431 */ /* 0x001fe400000001ff */
[----:B------:R-:W-:Y:S01]  /*0510*/  IMAD.MOV.U32 R16, RZ, RZ, 0x3bbb989d ;  /* 0x3bbb989dff107424 */ /* 0x000fe200078e00ff */
[----:B------:R-:W-:Y:S02]  /*0520*/  MOV R19, RZ ;  /* 0x000000ff00137202 */ /* 0x000fe40000000f00 */
[----:B------:R-:W-:-:S05]  /*0530*/  I2FP.F32.S32 R15, R15 ;  /* 0x0000000f000f7245 */ /* 0x000fca0000201400 */
[----:B-1----:R-:W-:-:S04]  /*0540*/  FMUL R15, R15, UR4 ;  /* 0x000000040f0f7c20 */ /* 0x002fc80008400000 */
[----:B------:R-:W-:-:S04]  /*0550*/  FFMA.SAT R16, R15, R16, 0.5 ;  /* 0x3f0000000f107423 */ /* 0x000fc80000002010 */
[----:B------:R-:W-:-:S04]  /*0560*/  FFMA.RM R18, R16, R17, 12582913 ;  /* 0x4b40000110127423 */ /* 0x000fc80000004011 */
[C---:B------:R-:W-:Y:S01]  /*0570*/  FADD R16, R18.reuse, -12583039 ;  /* 0xcb40007f12107421 */ /* 0x040fe20000000000 */
[----:B------:R-:W-:-:S03]  /*0580*/  IMAD.SHL.U32 R18, R18, 0x800000, RZ ;  /* 0x0080000012127824 */ /* 0x000fc600078e00ff */
        /* <DEDUP_REMOVED lines=8> */
[----:B------:R-:W-:-:S05]  /*0610*/  IMAD.MOV.U32 R20, RZ, RZ, R17 ;  /* 0x000000ffff147224 */ /* 0x000fca00078e0011 */
[C---:B------:R-:W-:Y:S02]  /*0620*/  FSEL R21, R19.reuse, R20, P0 ;  /* 0x0000001413157208 */ /* 0x040fe40000000000 */
[----:B------:R-:W-:-:S06]  /*0630*/  SEL R16, R19, R16, P0 ;  /* 0x0000001013107207 */ /* 0x000fcc0000000000 */
[----:B------:R-:W-:-:S04]  /*0640*/  @P4 LOP3.LUT R21, R20, 0x80000, RZ, 0xfc, !PT ;  /* 0x0008000014154812 */ /* 0x000fc800078efcff */
[----:B------:R-:W-:-:S06]  /*0650*/  MOV R17, R21 ;  /* 0x0000001500117202 */ /* 0x000fcc0000000f00 */
[----:B------:R-:W0:Y:S02]  /*0660*/  F2F.F32.F64 R17, R16 ;  /* 0x0000001000117310 */ /* 0x000e240000301000 */
[----:B0-----:R1:W-:Y:S02]  /*0670*/  STG.E desc[UR6][R6.64+-0x200], R17 ;  /* 0xfffe001106007986 */ /* 0x0013e4000c101906 */
.L_x_39:
[----:B------:R-:W-:Y:S05]  /*0680*/  BSYNC.RECONVERGENT B0 ;  /* 0x0000000000007941 */ /* 0x000fea0003800200 */
.L_x_38:
[----:B------:R-:W-:Y:S04]  /*0690*/  BSSY.RECONVERGENT B0, `(.L_x_40) ;  /* 0x000001b000007945 */ /* 0x000fe80003800200 */
[----:B------:R-:W-:Y:S05]  /*06a0*/  @P1 BRA `(.L_x_41) ;  /* 0x0000000000641947 */ /* 0x000fea0003800000 */
[----:B------:R-:W2:Y:S01]  /*06b0*/  LDCU UR4, c[0x0][0x38c] ;  /* 0x00007180ff0477ac */ /* 0x000ea20008000800 */
[----:B------:R-:W-:Y:S01]  /*06c0*/  I2FP.F32.S32 R14, R14 ;  /* 0x0000000e000e7245 */ /* 0x000fe20000201400 */
[----:B------:R-:W-:Y:S02]  /*06d0*/  HFMA2 R16, -RZ, RZ, 3.7421875, 0 ;  /* 0x437c0000ff107431 */ /* 0x000fe400000001ff */
[----:B------:R-:W-:Y:S01]  /*06e0*/  IMAD.MOV.U32 R15, RZ, RZ, 0x3bbb989d ;  /* 0x3bbb989dff0f7424 */ /* 0x000fe200078e00ff */
[----:B------:R-:W-:Y:S01]  /*06f0*/  MOV R18, RZ ;  /* 0x000000ff00127202 */ /* 0x000fe20000000f00 */
[----:B--2---:R-:W-:-:S04]  /*0700*/  FMUL R14, R14, UR4 ;  /* 0x000000040e0e7c20 */ /* 0x004fc80008400000 */
[----:B------:R-:W-:-:S04]  /*0710*/  FFMA.SAT R15, R14, R15, 0.5 ;  /* 0x3f0000000e0f7423 */ /* 0x000fc8000000200f */
[----:B------:R-:W-:-:S04]  /*0720*/  FFMA.RM R16, R15, R16, 12582913 ;  /* 0x4b4000010f107423 */ /* 0x000fc80000004010 */
[C---:B------:R-:W-:Y:S01]  /*0730*/  FADD R15, R16.reuse, -12583039 ;  /* 0xcb40007f100f7421 */ /* 0x040fe20000000000 */
[----:B------:R-:W-:-:S03]  /*0740*/  IMAD.SHL.U32 R16, R16, 0x800000, RZ ;  /* 0x0080000010107824 */ /* 0x000fc600078e00ff */
[----:B------:R-:W-:-:S04]  /*0750*/  FFMA R15, R14, 1.4426950216293334961, -R15 ;  /* 0x3fb8aa3b0e0f7823 */ /* 0x000fc8000000080f */
[----:B01----:R-:W-:Y:S02]  /*0760*/  FFMA R17, R14, 1.925963033500011079e-08, R15 ;  /* 0x32a570600e117823 */ /* 0x003fe4000000000f */
        /* <DEDUP_REMOVED lines=13> */
.L_x_41:
[----:B------:R-:W-:Y:S05]  /*0840*/  BSYNC.RECONVERGENT B0 ;  /* 0x0000000000007941 */ /* 0x000fea0003800200 */
.L_x_40:
[----:B------:R-:W-:Y:S04]  /*0850*/  BSSY.RECONVERGENT B0, `(.L_x_42) ;  /* 0x000001c000007945 */ /* 0x000fe80003800200 */
[----:B------:R-:W-:Y:S05]  /*0860*/  @P2 BRA `(.L_x_43) ;  /* 0x0000000000682947 */ /* 0x000fea0003800000 */
[----:B------:R-:W3:Y:S01]  /*0870*/  LDCU UR4, c[0x0][0x38c] ;  /* 0x00007180ff0477ac */ /* 0x000ee20008000800 */
[----:B------:R-:W-:Y:S02]  /*0880*/  VIADD R14, R13, 0x300 ;  /* 0x000003000d0e7836 */ /* 0x000fe40000000000 */
[----:B--2---:R-:W-:Y:S02]  /*0890*/  HFMA2 R15, -RZ, RZ, 0.96630859375, -0.0022525787353515625 ;  /* 0x3bbb989dff0f7431 */ /* 0x004fe400000001ff */
[----:B------:R-:W-:Y:S02]  /*08a0*/  IMAD.MOV.U32 R16, RZ, RZ, 0x437c0000 ;  /* 0x437c0000ff107424 */ /* 0x000fe400078e00ff */
[----:B------:R-:W-:Y:S01]  /*08b0*/  IMAD.MOV.U32 R18, RZ, RZ, RZ ;  /* 0x000000ffff127224 */ /* 0x000fe200078e00ff */
[----:B------:R-:W-:-:S05]  /*08c0*/  I2FP.F32.S32 R14, R14 ;  /* 0x0000000e000e7245 */ /* 0x000fca0000201400 */
[----:B---3--:R-:W-:-:S04]  /*08d0*/  FMUL R14, R14, UR4 ;  /* 0x000000040e0e7c20 */ /* 0x008fc80008400000 */
[----:B------:R-:W-:-:S04]  /*08e0*/  FFMA.SAT R15, R14, R15, 0.5 ;  /* 0x3f0000000e0f7423 */ /* 0x000fc8000000200f */
[----:B------:R-:W-:-:S04]  /*08f0*/  FFMA.RM R16, R15, R16, 12582913 ;  /* 0x4b4000010f107423 */ /* 0x000fc80000004010 */
[C---:B------:R-:W-:Y:S01]  /*0900*/  FADD R15, R16.reuse, -12583039 ;  /* 0xcb40007f100f7421 */ /* 0x040fe20000000000 */
[----:B------:R-:W-:-:S03]  /*0910*/  SHF.L.U32 R16, R16, 0x17, RZ ;  /* 0x0000001710107819 */ /* 0x000fc600000006ff */
        /* <DEDUP_REMOVED lines=15> */
.L_x_43:
[----:B------:R-:W-:Y:S05]  /*0a10*/  BSYNC.RECONVERGENT B0 ;  /* 0x0000000000007941 */ /* 0x000fea0003800200 */
.L_x_42:
[----:B------:R-:W-:Y:S01]  /*0a20*/  MOV R14, R12 ;  /* 0x0000000c000e7202 */ /* 0x000fe20000000f00 */
[----:B------:R-:W-:Y:S06]  /*0a30*/  @!P3 BRA `(.L_x_35) ;  /* 0x0000000400f8b947 */ /* 0x000fec0003800000 */
[----:B0123--:R-:W0:Y:S01]  /*0a40*/  LDC.64 R6, c[0x0][0x390] ;  /* 0x0000e400ff067b82 */ /* 0x00fe220000000a00 */
[----:B------:R-:W-:Y:S01]  /*0a50*/  VIADD R15, R13, 0x600 ;  /* 0x000006000d0f7836 */ /* 0x000fe20000000000 */
[C---:B------:R-:W-:Y:S01]  /*0a60*/  IADD3 R17, PT, PT, R9.reuse, 0x300, RZ ;  /* 0x0000030009117810 */ /* 0x040fe20007ffe0ff */
[----:B------:R-:W-:Y:S01]  /*0a70*/  VIADD R19, R9, 0x200 ;  /* 0x0000020009137836 */ /* 0x000fe20000000000 */
[----:B------:R-:W1:Y:S06]  /*0a80*/  LDCU UR4, c[0x0][0x38c] ;  /* 0x00007180ff0477ac */ /* 0x000e6c0008000800 */
.L_x_52:
[C---:B------:R-:W-:Y:S01]  /*0a90*/  IADD3 R23, PT, PT, R17.reuse, -0x100, RZ ;  /* 0xffffff0011177810 */ /* 0x040fe20007ffe0ff */
[C---:B-1234-:R-:W-:Y:S01]  /*0aa0*/  VIADD R21, R17.reuse, 0xffffff80 ;  /* 0xffffff8011157836 */ /* 0x05efe20000000000 */
[----:B------:R-:W-:Y:S01]  /*0ab0*/  IADD3 R13, PT, PT, R17, 0x80, RZ ;  /* 0x00000080110d7810 */ /* 0x000fe20007ffe0ff */
[----:B------:R-:W-:Y:S01]  /*0ac0*/  VIADD R11, R11, 0x4 ;  /* 0x000000040b0b7836 */ /* 0x000fe20000000000 */
[-C--:B------:R-:W-:Y:S01]  /*0ad0*/  ISETP.GE.AND P4, PT, R23, R8.reuse, PT ;  /* 0x000000081700720c */ /* 0x080fe20003f86270 */
[----:B------:R-:W-:Y:S01]  /*0ae0*/  BSSY.RECONVERGENT B0, `(.L_x_44) ;  /* 0x000001f000007945 */ /* 0x000fe20003800200 */
[-C--:B------:R-:W-:Y:S01]  /*0af0*/  ISETP.GE.AND P1, PT, R13, R8.reuse, PT ;  /* 0x000000080d00720c */ /* 0x080fe20003f26270 */
[----:B------:R-:W-:Y:S01]  /*0b00*/  IMAD.WIDE R12, R19, 0x4, R4 ;  /* 0x00000004130c7825 */ /* 0x000fe200078e0204 */
[-C--:B------:R-:W-:Y:S02]  /*0b10*/  ISETP.GE.AND P0, PT, R21, R8.reuse, PT ;  /* 0x000000081500720c */ /* 0x080fe40003f06270 */
[----:B------:R-:W-:-:S02]  /*0b20*/  ISETP.GE.AND P2, PT, R17, R8, PT ;  /* 0x000000081100720c */ /* 0x000fc40003f46270 */
[----:B------:R-:W-:-:S05]  /*0b30*/  ISETP.NE.AND P3, PT, R11, RZ, PT ;  /* 0x000000ff0b00720c */ /* 0x000fca0003f65270 */
[----:B------:R-:W-:Y:S08]  /*0b40*/  @P4 BRA `(.L_x_45) ;  /* 0x0000000000604947 */ /* 0x000ff00003800000 */
[----:B------:R-:W-:Y:S01]  /*0b50*/  IADD3 R16, PT, PT, R15, -0x200, RZ ;  /* 0xfffffe000f107810 */ /* 0x000fe20007ffe0ff */
[----:B------:R-:W-:Y:S02]  /*0b60*/  HFMA2 R23, -RZ, RZ, 3.7421875, 0 ;  /* 0x437c0000ff177431 */ /* 0x000fe400000001ff */
        /* <DEDUP_REMOVED lines=9> */
[----:B------:R-:W-:-:S04]  /*0c00*/  FFMA R16, R16, 1.925963033500011079e-08, R21 ;  /* 0x32a5706010107823 */ /* 0x000fc80000000015 */
        /* <DEDUP_REMOVED lines=12> */
.L_x_45:
[----:B-1----:R-:W-:Y:S05]  /*0cd0*/  BSYNC.RECONVERGENT B0 ;  /* 0x0000000000007941 */ /* 0x002fea0003800200 */
.L_x_44:
[----:B------:R-:W-:Y:S04]  /*0ce0*/  BSSY.RECONVERGENT B0, `(.L_x_46) ;  /* 0x000001a000007945 */ /* 0x000fe80003800200 */
[----:B------:R-:W-:Y:S05]  /*0cf0*/  @P0 BRA `(.L_x_47) ;  /* 0x0000000000600947 */ /* 0x000fea0003800000 */
[----:B------:R-:W-:Y:S02]  /*0d00*/  VIADD R16, R15, 0xffffff00 ;  /* 0xffffff000f107836 */ /* 0x000fe40000000000 */
[----:B--2---:R-:W-:Y:S02]  /*0d10*/  HFMA2 R21, -RZ, RZ, 0.96630859375, -0.0022525787353515625 ;  /* 0x3bbb989dff157431 */ /* 0x004fe400000001ff */
[----:B------:R-:W-:Y:S02]  /*0d20*/  IMAD.MOV.U32 R23, RZ, RZ, 0x437c0000 ;  /* 0x437c0000ff177424 */ /* 0x000fe400078e00ff */
[----:B------:R-:W-:Y:S01]  /*0d30*/  IMAD.MOV.U32 R22, RZ, RZ, RZ ;  /* 0x000000ffff167224 */ /* 0x000fe200078e00ff */
[----:B------:R-:W-:-:S05]  /*0d40*/  I2FP.F32.S32 R16, R16 ;  /* 0x0000001000107245 */ /* 0x000fca0000201400 */
[----:B------:R-:W-:-:S04]  /*0d50*/  FMUL R16, R16, UR4 ;  /* 0x0000000410107c20 */ /* 0x000fc80008400000 */
[----:B------:R-:W-:-:S04]  /*0d60*/  FFMA.SAT R18, R16, R21, 0.5 ;  /* 0x3f00000010127423 */ /* 0x000fc80000002015 */
[----:B------:R-:W-:-:S04]  /*0d70*/  FFMA.RM R18, R18, R23, 12582913 ;  /* 0x4b40000112127423 */ /* 0x000fc80000004017 */
[C---:B------:R-:W-:Y:S01]  /*0d80*/  FADD R21, R18.reuse, -12583039 ;  /* 0xcb40007f12157421 */ /* 0x040fe20000000000 */
[----:B------:R-:W-:-:S03]  /*0d90*/  SHF.L.U32 R18, R18, 0x17, RZ ;  /* 0x0000001712127819 */ /* 0x000fc600000006ff */
[----:B------:R-:W-:-:S04]  /*0da0*/  FFMA R21, R16, 1.4426950216293334961, -R21 ;  /* 0x3fb8aa3b10157823 */ /* 0x000fc80000000815 */
[----:B------:R-:W-:-:S04]  /*0db0*/  FFMA R16, R16, 1.925963033500011079e-08, R21 ;  /* 0x32a5706010107823 */ /* 0x000fc80000000015 */
        /* <DEDUP_REMOVED lines=12> */
.L_x_47:
[----:B------:R-:W-:Y:S05]  /*0e80*/  BSYNC.RECONVERGENT B0 ;  /* 0x0000000000007941 */ /* 0x000fea0003800200 */
.L_x_46:
[----:B------:R-:W-:Y:S04]  /*0e90*/  BSSY.RECONVERGENT B0, `(.L_x_48) ;  /* 0x0000019000007945 */ /* 0x000fe80003800200 */
[----:B------:R-:W-:Y:S05]  /*0ea0*/  @P2 BRA `(.L_x_49) ;  /* 0x00000000005c2947 */ /* 0x000fea0003800000 */
[----:B-12---:R-:W-:Y:S01]  /*0eb0*/  HFMA2 R21, -RZ, RZ, 0.96630859375, -0.0022525787353515625 ;  /* 0x3bbb989dff157431 */ /* 0x006fe200000001ff */
[----:B------:R-:W-:Y:S01]  /*0ec0*/  I2FP.F32.S32 R16, R15 ;  /* 0x0000000f00107245 */ /* 0x000fe20000201400 */
[----:B------:R-:W-:Y:S02]  /*0ed0*/  IMAD.MOV.U32 R23, RZ, RZ, 0x437c0000 ;  /* 0x437c0000ff177424 */ /* 0x000fe400078e00ff */
[----:B------:R-:W-:Y:S02]  /*0ee0*/  IMAD.MOV.U32 R22, RZ, RZ, RZ ;  /* 0x000000ffff167224 */ /* 0x000fe400078e00ff */
        /* <DEDUP_REMOVED lines=19> */
.L_x_49:
[----:B------:R-:W-:Y:S05]  /*1020*/  BSYNC.RECONVERGENT B0 ;  /* 0x0000000000007941 */ /* 0x000fea0003800200 */
.L_x_48:
[----:B------:R-:W-:Y:S04]  /*1030*/  BSSY.RECONVERGENT B0, `(.L_x_50) ;  /* 0x000001a000007945 */ /* 0x000fe80003800200 */
[----:B------:R-:W-:Y:S05]  /*1040*/  @P1 BRA `(.L_x_51) ;  /* 0x0000000000601947 */ /* 0x000fea0003800000 */
[----:B------:R-:W-:Y:S01]  /*1050*/  IADD3 R16, PT, PT, R15, 0x100, RZ ;  /* 0x000001000f107810 */ /* 0x000fe20007ffe0ff */
[----:B------:R-:W-:Y:S02]  /*1060*/  HFMA2 R23, -RZ, RZ, 3.7421875, 0 ;  /* 0x437c0000ff177431 */ /* 0x000fe400000001ff */
[----:B-123--:R-:W-:Y:S01]  /*1070*/  IMAD.MOV.U32 R21, RZ, RZ, 0x3bbb989d ;  /* 0x3bbb989dff157424 */ /* 0x00efe200078e00ff */
[----:B------:R-:W-:Y:S02]  /*1080*/  MOV R22, RZ ;  /* 0x000000ff00167202 */ /* 0x000fe40000000f00 */
[----:B------:R-:W-:-:S05]  /*1090*/  I2FP.F32.S32 R16, R16 ;  /* 0x0000001000107245 */ /* 0x000fca0000201400 */
[----:B------:R-:W-:-:S04]  /*10a0*/  FMUL R16, R16, UR4 ;  /* 0x0000000410107c20 */ /* 0x000fc80008400000 */
        /* <DEDUP_REMOVED lines=18> */
.L_x_51:
[----:B------:R-:W-:Y:S05]  /*11d0*/  BSYNC.RECONVERGENT B0 ;  /* 0x0000000000007941 */ /* 0x000fea0003800200 */
.L_x_50:
[----:B------:R-:W-:Y:S01]  /*11e0*/  VIADD R17, R17, 0x200 ;  /* 0x0000020011117836 */ /* 0x000fe20000000000 */
[----:B------:R-:W-:Y:S01]  /*11f0*/  IADD3 R15, PT, PT, R15, 0x400, RZ ;  /* 0x000004000f0f7810 */ /* 0x000fe20007ffe0ff */
[----:B------:R-:W-:Y:S01]  /*1200*/  VIADD R19, R19, 0x200 ;  /* 0x0000020013137836 */ /* 0x000fe20000000000 */
[----:B------:R-:W-:Y:S06]  /*1210*/  @P3 BRA `(.L_x_52) ;  /* 0xfffffff8001c3947 */ /* 0x000fec000383ffff */
.L_x_35:
[----:B------:R-:W-:-:S13]  /*1220*/  ISETP.NE.AND P0, PT, R10, RZ, PT ;  /* 0x000000ff0a00720c */ /* 0x000fda0003f05270 */
[----:B------:R-:W-:Y:S05]  /*1230*/  @!P0 EXIT ;  /* 0x000000000000894d */ /* 0x000fea0003800000 */
[----:B------:R-:W5:Y:S01]  /*1240*/  LDC.64 R4, c[0x0][0x3a0] ;  /* 0x0000e800ff047b82 */ /* 0x000f620000000a00 */
[----:B------:R-:W4:Y:S01]  /*1250*/  LDCU UR4, c[0x0][0x3a8] ;  /* 0x00007500ff0477ac */ /* 0x000f220008000800 */
[----:B------:R-:W-:Y:S01]  /*1260*/  IADD3 R10, PT, PT, -R10, RZ, RZ ;  /* 0x000000ff0a0a7210 */ /* 0x000fe20007ffe1ff */
[----:B------:R-:W5:Y:S05]  /*1270*/  LDCU UR5, c[0x0][0x398] ;  /* 0x00007300ff0577ac */ /* 0x000f6a0008000800 */
[----:B0123--:R-:W0:Y:S01]  /*1280*/  LDC.64 R6, c[0x0][0x390] ;  /* 0x0000e400ff067b82 */ /* 0x00fe220000000a00 */
[----:B------:R-:W1:Y:S01]  /*1290*/  LDCU UR8, c[0x0][0x38c] ;  /* 0x00007180ff0877ac */ /* 0x000e620008000800 */
[--C-:B----4-:R-:W-:Y:S01]  /*12a0*/  IADD3 R3, PT, PT, R2, UR4, R9.reuse ;  /* 0x0000000402037c10 */ /* 0x110fe2000fffe009 */
[----:B------:R-:W-:-:S03]  /*12b0*/  IMAD R9, R14, 0x80, R9 ;  /* 0x000000800e097824 */ /* 0x000fc600078e0209 */
[----:B------:R-:W-:Y:S02]  /*12c0*/  LEA R3, R14, R3, 0x7 ;  /* 0x000000030e037211 */ /* 0x000fe400078e38ff */
[----:B-----5:R-:W-:-:S04]  /*12d0*/  LEA R4, P0, R2, R4, 0x2 ;  /* 0x0000000402047211 */ /* 0x020fc800078010ff */
[----:B------:R-:W-:Y:S02]  /*12e0*/  LEA.HI.X R5, R2, R5, R0, 0x2, P0 ;  /* 0x0000000502057211 */ /* 0x000fe400000f1400 */
[----:B-1----:R-:W-:-:S07]  /*12f0*/  LEA R0, R3, -UR5, 0x1 ;  /* 0x8000000503007c11 */ /* 0x002fce000f8e08ff */
.L_x_55:
[----:B------:R-:W-:Y:S01]  /*1300*/  ISETP.GE.AND P0, PT, R9, R8, PT ;  /* 0x000000080900720c */ /* 0x000fe20003f06270 */
[----:B------:R-:W-:Y:S01]  /*1310*/  VIADD R10, R10, 0x1 ;  /* 0x000000010a0a7836 */ /* 0x000fe20000000000 */
[----:B------:R-:W-:Y:S04]  /*1320*/  BSSY.RECONVERGENT B0, `(.L_x_53) ;  /* 0x000001b000007945 */ /* 0x000fe80003800200 */
[----:B------:R-:W-:-:S07]  /*1330*/  ISETP.NE.AND P1, PT, R10, RZ, PT ;  /* 0x000000ff0a00720c */ /* 0x000fce0003f25270 */
[----:B-1----:R-:W-:Y:S06]  /*1340*/  @P0 BRA `(.L_x_54) ;  /* 0x0000000000600947 */ /* 0x002fec0003800000 */
[----:B------:R-:W-:Y:S01]  /*1350*/  HFMA2 R3, -RZ, RZ, 0.96630859375, -0.0022525787353515625 ;  /* 0x3bbb989dff037431 */ /* 0x000fe200000001ff */
        /* <DEDUP_REMOVED lines=17> */
[----:B------:R-:W-:Y:S01]  /*1470*/  SEL R2, R13, R2, P0 ;  /* 0x000000020d027207 */ /* 0x000fe20000000000 */
[----:B------:R-:W-:-:S05]  /*1480*/  IMAD.WIDE R12, R9, 0x4, R4 ;  /* 0x00000004090c7825 */ /* 0x000fca00078e0204 */
[----:B------:R-:W-:-:S05]  /*1490*/  @P2 LOP3.LUT R15, R14, 0x80000, RZ, 0xfc, !PT ;  /* 0x000800000e0f2812 */ /* 0x000fca00078efcff */
[----:B------:R-:W-:-:S06]  /*14a0*/  IMAD.MOV.U32 R3, RZ, RZ, R15 ;  /* 0x000000ffff037224 */ /* 0x000fcc00078e000f */
[----:B------:R-:W0:Y:S02]  /*14b0*/  F2F.F32.F64 R3, R2 ;  /* 0x0000000200037310 */ /* 0x000e240000301000 */
[----:B0-----:R1:W-:Y:S02]  /*14c0*/  STG.E desc[UR6][R12.64], R3 ;  /* 0x000000030c007986 */ /* 0x0013e4000c101906 */
.L_x_54:
[----:B------:R-:W-:Y:S05]  /*14d0*/  BSYNC.RECONVERGENT B0 ;  /* 0x0000000000007941 */ /* 0x000fea0003800200 */
.L_x_53:
[----:B------:R-:W-:Y:S01]  /*14e0*/  IADD3 R9, PT, PT, R9, 0x80, RZ ;  /* 0x0000008009097810 */ /* 0x000fe20007ffe0ff */
[----:B------:R-:W-:Y:S01]  /*14f0*/  VIADD R0, R0, 0x100 ;  /* 0x0000010000007836 */ /* 0x000fe20000000000 */
[----:B------:R-:W-:Y:S06]  /*1500*/  @P1 BRA `(.L_x_55) ;  /* 0xfffffffc007c1947 */ /* 0x000fec000383ffff */
[----:B------:R-:W-:Y:S05]  /*1510*/  EXIT ;  /* 0x000000000000794d */ /* 0x000fea0003800000 */
.L_x_34:
[----:B------:R-:W-:-:S13]  /*1520*/  ISETP.GE.AND P0, PT, R12, 0x1, PT ;  /* 0x000000010c00780c */ /* 0x000fda0003f06270 */
[----:B------:R-:W-:Y:S05]  /*1530*/  @!P0 EXIT ;  /* 0x000000000000894d */ /* 0x000fea0003800000 */
[----:B------:R-:W0:Y:S01]  /*1540*/  S2R R15, SR_TID.X ;  /* 0x00000000000f7919 */ /* 0x000e220000002100 */
[C---:B------:R-:W-:Y:S01]  /*1550*/  ISETP.GE.U32.AND P1, PT, R12.reuse, 0x4, PT ;  /* 0x000000040c00780c */ /* 0x040fe20003f26070 */
[----:B------:R-:W-:Y:S01]  /*1560*/  HFMA2 R16, -RZ, RZ, 0, 0 ;  /* 0x00000000ff107431 */ /* 0x000fe200000001ff */
[----:B------:R-:W-:-:S04]  /*1570*/  LOP3.LUT R14, R12, 0x3, RZ, 0xc0, !PT ;  /* 0x000000030c0e7812 */ /* 0x000fc800078ec0ff */
[----:B------:R-:W-:-:S07]  /*1580*/  ISETP.NE.AND P0, PT, R14, RZ, PT ;  /* 0x000000ff0e00720c */ /* 0x000fce0003f05270 */
[----:B------:R-:W-:Y:S06]  /*1590*/  @!P1 BRA `(.L_x_56) ;  /* 0x0000000400c49947 */ /* 0x000fec0003800000 */
[----:B------:R-:W1:Y:S01]  /*15a0*/  LDC.64 R6, c[0x0][0x3a0] ;  /* 0x0000e800ff067b82 */ /* 0x000e620000000a00 */
[----:B------:R-:W2:Y:S01]  /*15b0*/  LDCU UR4, c[0x0][0x3a8] ;  /* 0x00007500ff0477ac */ /* 0x000ea20008000800 */
[----:B------:R-:W-:Y:S01]  /*15c0*/  LOP3.LUT R16, R12, 0x7ffffffc, RZ, 0xc0, !PT ;  /* 0x7ffffffc0c107812 */ /* 0x000fe200078ec0ff */
[--C-:B0-----:R-:W-:Y:S01]  /*15d0*/  IMAD.MOV.U32 R17, RZ, RZ, R15.reuse ;  /* 0x000000ffff117224 */ /* 0x101fe200078e000f */
[----:B------:R-:W0:Y:S02]  /*15e0*/  LDCU UR5, c[0x0][0x398] ;  /* 0x00007300ff0577ac */ /* 0x000e240008000800 */
[----:B------:R-:W-:Y:S02]  /*15f0*/  IADD3 R19, PT, PT, -R16, RZ, RZ ;  /* 0x000000ff10137210 */ /* 0x000fe40007ffe1ff */
[----:B------:R-:W3:Y:S01]  /*1600*/  LDC.64 R4, c[0x0][0x390] ;  /* 0x0000e400ff047b82 */ /* 0x000ee20000000a00 */
[----:B------:R-:W4:Y:S01]  /*1610*/  LDCU UR8, c[0x0][0x38c] ;  /* 0x00007180ff0877ac */ /* 0x000f220008000800 */
[----:B--2---:R-:W-:-:S04]  /*1620*/  IADD3 R18, PT, PT, R2, UR4, R15 ;  /* 0x0000000402127c10 */ /* 0x004fc8000fffe00f */
[----:B0-----:R-:W-:Y:S02]  /*1630*/  LEA R18, R18, -UR5, 0x1 ;  /* 0x8000000512127c11 */ /* 0x001fe4000f8e08ff */
[----:B-1----:R-:W-:Y:S02]  /*1640*/  LEA R6, P1, R2, R6, 0x2 ;  /* 0x0000000602067211 */ /* 0x002fe400078210ff */
[----:B------:R-:W-:Y:S02]  /*1650*/  IADD3 R18, PT, PT, R18, 0x200, RZ ;  /* 0x0000020012127810 */ /* 0x000fe40007ffe0ff */
[----:B------:R-:W-:Y:S02]  /*1660*/  IADD3 R6, P2, PT, R6, 0x400, RZ ;  /* 0x0000040006067810 */ /* 0x000fe40007f5e0ff */
[----:B------:R-:W-:-:S05]  /*1670*/  LEA.HI.X R7, R2, R7, R0, 0x2, P1 ;  /* 0x0000000702077211 */ /* 0x000fca00008f1400 */
[----:B---34-:R-:W-:-:S07]  /*1680*/  IMAD.X R7, RZ, RZ, R7, P2 ;  /* 0x000000ffff077224 */ /* 0x018fce00010e0607 */
.L_x_57:
[----:B------:R-:W-:Y:S01]  /*1690*/  I2FP.F32.S32 R8, R18 ;  /* 0x0000001200087245 */ /* 0x000fe20000201400 */
[----:B--2---:R-:W-:Y:S01]  /*16a0*/  IMAD.MOV.U32 R20, RZ, RZ, 0x437c0000 ;  /* 0x437c0000ff147424 */ /* 0x004fe200078e00ff */
[----:B------:R-:W-:Y:S01]  /*16b0*/  IADD3 R9, PT, PT, R18, -0x200, RZ ;  /* 0xfffffe0012097810 */ /* 0x000fe20007ffe0ff */
[----:B------:R-:W-:Y:S01]  /*16c0*/  VIADD R19, R19, 0x4 ;  /* 0x0000000413137836 */ /* 0x000fe20000000000 */
[----:B------:R-:W-:Y:S01]  /*16d0*/  MOV R11, 0x3bbb989d ;  /* 0x3bbb989d000b7802 */ /* 0x000fe20000000f00 */
[----:B------:R-:W-:Y:S01]  /*16e0*/  FMUL R8, R8, UR8 ;  /* 0x0000000808087c20 */ /* 0x000fe20008400000 */
[----:B------:R-:W-:Y:S02]  /*16f0*/  I2FP.F32.S32 R9, R9 ;  /* 0x0000000900097245 */ /* 0x000fe40000201400 */
[----:B------:R-:W-:Y:S01]  /*1700*/  IADD3 R10, PT, PT, R18, -0x100, RZ ;  /* 0xffffff00120a7810 */ /* 0x000fe20007ffe0ff */
[-C--:B------:R-:W-:Y:S01]  /*1710*/  FFMA.SAT R13, R8, R11.reuse, 0.5 ;  /* 0x3f000000080d7423 */ /* 0x080fe2000000200b */
[----:B------:R-:W-:Y:S01]  /*1720*/  IADD3 R12, PT, PT, R18, 0x100, RZ ;  /* 0x00000100120c7810 */ /* 0x000fe20007ffe0ff */
[----:B------:R-:W-:Y:S01]  /*1730*/  FMUL R24, R9, UR8 ;  /* 0x0000000809187c20 */ /* 0x000fe20008400000 */
[----:B------:R-:W-:Y:S01]  /*1740*/  I2FP.F32.S32 R10, R10 ;  /* 0x0000000a000a7245 */ /* 0x000fe20000201400 */
[----:B------:R-:W-:Y:S01]  /*1750*/  FFMA.RM R9, R13, R20, 12582913 ;  /* 0x4b4000010d097423 */ /* 0x000fe20000004014 */
[----:B------:R-:W-:Y:S01]  /*1760*/  I2FP.F32.S32 R22, R12 ;  /* 0x0000000c00167245 */ /* 0x000fe20000201400 */
[-C--:B------:R-:W-:Y:S01]  /*1770*/  FFMA.SAT R13, R24, R11.reuse, 0.5 ;  /* 0x3f000000180d7423 */ /* 0x080fe2000000200b */
[----:B------:R-:W-:Y:S01]  /*1780*/  IADD3 R18, PT, PT, R18, 0x400, RZ ;  /* 0x0000040012127810 */ /* 0x000fe20007ffe0ff */
[----:B------:R-:W-:Y:S01]  /*1790*/  FADD R21, R9, -12583039 ;  /* 0xcb40007f09157421 */ /* 0x000fe20000000000 */
[----:B------:R-:W-:Y:S01]  /*17a0*/  FMUL R12, R10, UR8 ;  /* 0x000000080a0c7c20 */ /* 0x000fe20008400000 */
[-C--:B------:R-:W-:Y:S01]  /*17b0*/  FFMA.RM R10, R13, R20.reuse, 12582913 ;  /* 0x4b4000010d0a7423 */ /* 0x080fe20000004014 */
[----:B------:R-:W-:Y:S01]  /*17c0*/  FMUL R22, R22, UR8 ;  /* 0x0000000816167c20 */ /* 0x000fe20008400000 */
[----:B------:R-:W-:Y:S01]  /*17d0*/  FFMA R23, R8, 1.4426950216293334961, -R21 ;  /* 0x3fb8aa3b08177823 */ /* 0x000fe20000000815 */
[-C--:B------:R-:W-:Y:S01]  /*17e0*/  FFMA.SAT R21, R12, R11.reuse, 0.5 ;  /* 0x3f0000000c157423 */ /* 0x080fe2000000200b */
[----:B------:R-:W-:Y:S01]  /*17f0*/  FADD R13, R10, -12583039 ;  /* 0xcb40007f0a0d7421 */ /* 0x000fe20000000000 */
[----:B------:R-:W-:Y:S01]  /*1800*/  FFMA.SAT R27, R22, R11, 0.5 ;  /* 0x3f000000161b7423 */ /* 0x000fe2000000200b */
[----:B------:R-:W-:Y:S01]  /*1810*/  FFMA R25, R8, 1.925963033500011079e-08, R23 ;  /* 0x32a5706008197823 */ /* 0x000fe20000000017 */
[-C--:B------:R-:W-:Y:S01]  /*1820*/  FFMA.RM R8, R21, R20.reuse, 12582913 ;  /* 0x4b40000115087423 */ /* 0x080fe20000004014 */
[----:B------:R-:W-:Y:S01]  /*1830*/  FFMA R21, R24, 1.4426950216293334961, -R13 ;  /* 0x3fb8aa3b18157823 */ /* 0x000fe2000000080d */
[----:B------:R-:W-:Y:S01]  /*1840*/  FFMA.RM R20, R27, R20, 12582913 ;  /* 0x4b4000011b147423 */ /* 0x000fe20000004014 */
[----:B------:R0:W1:Y:S01]  /*1850*/  MUFU.EX2 R13, R25 ;  /* 0x00000019000d7308 */ /* 0x0000620000000800 */
[----:B------:R-:W-:Y:S01]  /*1860*/  FADD R23, R8, -12583039 ;  /* 0xcb40007f08177421 */ /* 0x000fe20000000000 */
[----:B------:R-:W-:Y:S01]  /*1870*/  FFMA R11, R24, 1.925963033500011079e-08, R21 ;  /* 0x32a57060180b7823 */ /* 0x000fe20000000015 */
[----:B------:R-:W-:Y:S01]  /*1880*/  FADD R27, R20, -12583039 ;  /* 0xcb40007f141b7421 */ /* 0x000fe20000000000 */
[----:B------:R-:W-:Y:S01]  /*1890*/  SHF.L.U32 R10, R10, 0x17, RZ ;  /* 0x000000170a0a7819 */ /* 0x000fe200000006ff */
[----:B------:R-:W-:Y:S01]  /*18a0*/  FFMA R23, R12, 1.4426950216293334961, -R23 ;  /* 0x3fb8aa3b0c177823 */ /* 0x000fe20000000817 */
[----:B------:R-:W-:Y:S01]  /*18b0*/  SHF.L.U32 R8, R8, 0x17, RZ ;  /* 0x0000001708087819 */ /* 0x000fe200000006ff */
[----:B------:R-:W-:Y:S01]  /*18c0*/  FFMA R27, R22, 1.4426950216293334961, -R27 ;  /* 0x3fb8aa3b161b7823 */ /* 0x000fe2000000081b */
[----:B------:R-:W2:Y:S01]  /*18d0*/  MUFU.EX2 R11, R11 ;  /* 0x0000000b000b7308 */ /* 0x000ea20000000800 */
[----:B------:R-:W-:Y:S01]  /*18e0*/  FFMA R21, R12, 1.925963033500011079e-08, R23 ;  /* 0x32a570600c157823 */ /* 0x000fe20000000017 */
[----:B------:R-:W-:-:S02]  /*18f0*/  IMAD.SHL.U32 R12, R9, 0x800000, RZ ;  /* 0x00800000090c7824 */ /* 0x000fc400078e00ff */
[----:B------:R-:W-:Y:S01]  /*1900*/  FFMA R9, R22, 1.925963033500011079e-08, R27 ;  /* 0x32a5706016097823 */ /* 0x000fe2000000001b */
[----:B------:R-:W-:Y:S01]  /*1910*/  IMAD.SHL.U32 R20, R20, 0x800000, RZ ;  /* 0x0080000014147824 */ /* 0x000fe200078e00ff */
[----:B0-----:R-:W-:Y:S01]  /*1920*/  MOV R25, RZ ;  /* 0x000000ff00197202 */ /* 0x001fe20000000f00 */
[----:B------:R-:W-:Y:S01]  /*1930*/  IMAD.MOV.U32 R23, RZ, RZ, RZ ;  /* 0x000000ffff177224 */ /* 0x000fe200078e00ff */
[----:B------:R-:W0:Y:S01]  /*1940*/  MUFU.EX2 R21, R21 ;  /* 0x0000001500157308 */ /* 0x000e220000000800 */
[----:B-1----:R-:W-:-:S04]  /*1950*/  FMUL R12, R12, R13 ;  /* 0x0000000d0c0c7220 */ /* 0x002fc80000400000 */
[----:B------:R-:W-:-:S03]  /*1960*/  FFMA R22, R12, R4, -R5 ;  /* 0x000000040c167223 */ /* 0x000fc60000000805 */
[----:B------:R-:W1:Y:S01]  /*1970*/  MUFU.EX2 R9, R9 ;  /* 0x0000000900097308 */ /* 0x000e620000000800 */
[----:B--2---:R-:W-:-:S04]  /*1980*/  FMUL R12, R10, R11 ;  /* 0x0000000b0a0c7220 */ /* 0x004fc80000400000 */
[----:B------:R-:W-:-:S03]  /*1990*/  FFMA R12, R12, R4, -R5 ;  /* 0x000000040c0c7223 */ /* 0x000fc60000000805 */
[----:B------:R-:W2:Y:S01]  /*19a0*/  F2F.F64.F32 R10, R22 ;  /* 0x00000016000a7310 */ /* 0x000ea20000201800 */
[----:B0-----:R-:W-:Y:S01]  /*19b0*/  FMUL R8, R8, R21 ;  /* 0x0000001508087220 */ /* 0x001fe20000400000 */
[----:B------:R-:W-:-:S03]  /*19c0*/  HFMA2 R21, -RZ, RZ, 0, 0 ;  /* 0x00000000ff157431 */ /* 0x000fc600000001ff */
[----:B------:R-:W-:-:S03]  /*19d0*/  FFMA R8, R8, R4, -R5 ;  /* 0x0000000408087223 */ /* 0x000fc60000000805 */
[----:B------:R-:W0:Y:S01]  /*19e0*/  F2F.F64.F32 R12, R12 ;  /* 0x0000000c000c7310 */ /* 0x000e220000201800 */
[----:B-1----:R-:W-:-:S04]  /*19f0*/  FMUL R24, R20, R9 ;  /* 0x0000000914187220 */ /* 0x002fc80000400000 */
[----:B------:R-:W-:Y:S01]  /*1a00*/  FFMA R24, R24, R4, -R5 ;  /* 0x0000000418187223 */ /* 0x000fe20000000805 */
[----:B--2---:R-:W-:Y:S01]  /*1a10*/  DSETP.MAX.AND P3, P4, RZ, R10, PT ;  /* 0x0000000aff00722a */ /* 0x004fe20003c6f000 */
[----:B------:R-:W-:Y:S01]  /*1a20*/  MOV R22, R11 ;  /* 0x0000000b00167202 */ /* 0x000fe20000000f00 */
[----:B------:R-:W1:Y:S01]  /*1a30*/  F2F.F64.F32 R8, R8 ;  /* 0x0000000800087310 */ /* 0x000e620000201800 */
[----:B------:R-:W-:-:S03]  /*1a40*/  MOV R20, R10 ;  /* 0x0000000a00147202 */ /* 0x000fc60000000f00 */
[----:B------:R-:W-:Y:S01]  /*1a50*/  FSEL R21, R21, R22, P3 ;  /* 0x0000001615157208 */ /* 0x000fe20001800000 */
[----:B0-----:R-:W-:Y:S01]  /*1a60*/  DSETP.MAX.AND P1, P2, RZ, R12, PT ;  /* 0x0000000cff00722a */ /* 0x001fe20003a2f000 */
[----:B------:R-:W-:Y:S01]  /*1a70*/  IMAD.MOV.U32 R10, RZ, RZ, R12 ;  /* 0x000000ffff0a7224 */ /* 0x000fe200078e000c */
[----:B------:R-:W-:Y:S02]  /*1a80*/  MOV R11, R13 ;  /* 0x0000000d000b7202 */ /* 0x000fe40000000f00 */
[----:B------:R-:W0:Y:S01]  /*1a90*/  F2F.F64.F32 R12, R24 ;  /* 0x00000018000c7310 */ /* 0x000e220000201800 */
[----:B------:R-:W-:Y:S02]  /*1aa0*/  SEL R20, R23, R20, P3 ;  /* 0x0000001417147207 */ /* 0x000fe40001800000 */
[----:B------:R-:W-:Y:S01]  /*1ab0*/  @P4 LOP3.LUT R21, R22, 0x80000, RZ, 0xfc, !PT ;  /* 0x0008000016154812 */ /* 0x000fe200078efcff */
[----:B------:R-:W-:Y:S01]  /*1ac0*/  HFMA2 R22, -RZ, RZ, 0, 0 ;  /* 0x00000000ff167431 */ /* 0x000fe200000001ff */
[----:B------:R-:W-:Y:S01]  /*1ad0*/  SEL R10, R25, R10, P1 ;  /* 0x0000000a190a7207 */ /* 0x000fe20000800000 */
[----:B-1----:R-:W-:Y:S01]  /*1ae0*/  DSETP.MAX.AND P3, P4, RZ, R8, PT ;  /* 0x00000008ff00722a */ /* 0x002fe20003c6f000 */
[----:B------:R-:W-:Y:S01]  /*1af0*/  IMAD.MOV.U32 R25, RZ, RZ, R8 ;  /* 0x000000ffff197224 */ /* 0x000fe200078e0008 */
[----:B------:R1:W2:Y:S01]  /*1b00*/  F2F.F32.F64 R20, R20 ;  /* 0x0000001400147310 */ /* 0x0002a20000301000 */
[----:B------:R-:W-:-:S02]  /*1b10*/  FSEL R23, R22, R11, P1 ;  /* 0x0000000b16177208 */ /* 0x000fc40000800000 */
[----:B------:R-:W-:Y:S01]  /*1b20*/  @P2 LOP3.LUT R23, R11, 0x80000, RZ, 0xfc, !PT ;  /* 0x000800000b172812 */ /* 0x000fe200078efcff */
[----:B0-----:R-:W-:Y:S01]  /*1b30*/  DSETP.MAX.AND P1, P2, RZ, R12, PT ;  /* 0x0000000cff00722a */ /* 0x001fe20003a2f000 */
[----:B-1----:R-:W-:Y:S02]  /*1b40*/  IMAD.MOV.U32 R21, RZ, RZ, R12 ;  /* 0x000000ffff157224 */ /* 0x002fe400078e000c */
[----:B------:R-:W-:Y:S01]  /*1b50*/  HFMA2 R12, -RZ, RZ, 0, 0 ;  /* 0x00000000ff0c7431 */ /* 0x000fe200000001ff */
[----:B------:R-:W-:Y:S02]  /*1b60*/  MOV R22, R9 ;  /* 0x0000000900167202 */ /* 0x000fe40000000f00 */
[----:B------:R-:W-:Y:S02]  /*1b70*/  CS2R R8, SRZ ;  /* 0x0000000000087805 */ /* 0x000fe4000001ff00 */
[----:B------:R-:W-:-:S04]  /*1b80*/  MOV R11, R23 ;  /* 0x00000017000b7202 */ /* 0x000fc80000000f00 */
[----:B------:R0:W1:Y:S01]  /*1b90*/  F2F.F32.F64 R23, R10 ;  /* 0x0000000a00177310 */ /* 0x0000620000301000 */
[----:B------:R-:W-:Y:S02]  /*1ba0*/  SEL R8, R8, R25, P3 ;  /* 0x0000001908087207 */ /* 0x000fe40001800000 */
[----:B------:R-:W-:Y:S02]  /*1bb0*/  FSEL R25, R12, R13, P1 ;  /* 0x0000000d0c197208 */ /* 0x000fe40000800000 */
[----:B------:R-:W-:Y:S02]  /*1bc0*/  @P2 LOP3.LUT R25, R13, 0x80000, RZ, 0xfc, !PT ;  /* 0x000800000d192812 */ /* 0x000fe400078efcff */
[----:B------:R-:W-:Y:S02]  /*1bd0*/  FSEL R9, R9, R22, P3 ;  /* 0x0000001609097208 */ /* 0x000fe40001800000 */
[----:B------:R-:W-:Y:S01]  /*1be0*/  @P4 LOP3.LUT R9, R22, 0x80000, RZ, 0xfc, !PT ;  /* 0x0008000016094812 */ /* 0x000fe200078efcff */
[----:B0-----:R-:W-:Y:S01]  /*1bf0*/  IMAD.WIDE R10, R17, 0x4, R6 ;  /* 0x00000004110a7825 */ /* 0x001fe200078e0206 */
[----:B------:R-:W-:-:S02]  /*1c00*/  MOV R13, R25 ;  /* 0x00000019000d7202 */ /* 0x000fc40000000f00 */
[----:B------:R-:W-:Y:S02]  /*1c10*/  SEL R12, R12, R21, P1 ;  /* 0x000000150c0c7207 */ /* 0x000fe40000800000 */
[----:B------:R-:W0:Y:S01]  /*1c20*/  F2F.F32.F64 R9, R8 ;  /* 0x0000000800097310 */ /* 0x000e220000301000 */
[----:B--2---:R2:W-:Y:S01]  /*1c30*/  STG.E desc[UR6][R10.64], R20 ;  /* 0x000000140a007986 */ /* 0x0045e2000c101906 */
[----:B------:R-:W-:Y:S02]  /*1c40*/  ISETP.NE.AND P1, PT, R19, RZ, PT ;  /* 0x000000ff1300720c */ /* 0x000fe40003f25270 */
[----:B------:R-:W-:Y:S01]  /*1c50*/  IADD3 R17, PT, PT, R17, 0x200, RZ ;  /* 0x0000020011117810 */ /* 0x000fe20007ffe0ff */
[----:B-1----:R2:W-:Y:S03]  /*1c60*/  STG.E desc[UR6][R10.64+-0x400], R23 ;  /* 0xfffc00170a007986 */ /* 0x0025e6000c101906 */
[----:B------:R-:W1:Y:S01]  /*1c70*/  F2F.F32.F64 R13, R12 ;  /* 0x0000000c000d7310 */ /* 0x000e620000301000 */
[----:B0-----:R2:W-:Y:S04]  /*1c80*/  STG.E desc[UR6][R10.64+-0x200], R9 ;  /* 0xfffe00090a007986 */ /* 0x0015e8000c101906 */
[----:B-1----:R2:W-:Y:S02]  /*1c90*/  STG.E desc[UR6][R10.64+0x200], R13 ;  /* 0x0002000d0a007986 */ /* 0x0025e4000c101906 */
[----:B------:R-:W-:Y:S05]  /*1ca0*/  @P1 BRA `(.L_x_57) ;  /* 0xfffffff800781947 */ /* 0x000fea000383ffff */
.L_x_56:
[----:B------:R-:W-:Y:S05]  /*1cb0*/  @!P0 EXIT ;  /* 0x000000000000894d */ /* 0x000fea0003800000 */
[----:B------:R-:W1:Y:S01]  /*1cc0*/  LDC.64 R6, c[0x0][0x3a0] ;  /* 0x0000e800ff067b82 */ /* 0x000e620000000a00 */
[----:B------:R-:W0:Y:S01]  /*1cd0*/  LDCU UR4, c[0x0][0x3a8] ;  /* 0x00007500ff0477ac */ /* 0x000e220008000800 */
[----:B------:R-:W-:Y:S01]  /*1ce0*/  IADD3 R14, PT, PT, -R14, RZ, RZ ;  /* 0x000000ff0e0e7210 */ /* 0x000fe20007ffe1ff */
[----:B------:R-:W3:Y:S05]  /*1cf0*/  LDCU UR5, c[0x0][0x398] ;  /* 0x00007300ff0577ac */ /* 0x000eea0008000800 */
[----:B------:R-:W4:Y:S01]  /*1d00*/  LDC.64 R4, c[0x0][0x390] ;  /* 0x0000e400ff047b82 */ /* 0x000f220000000a00 */
[----:B------:R-:W5:Y:S01]  /*1d10*/  LDCU UR8, c[0x0][0x38c] ;  /* 0x00007180ff0877ac */ /* 0x000f620008000800 */
[----:B0-----:R-:W-:-:S02]  /*1d20*/  IADD3 R3, PT, PT, R2, UR4, R15 ;  /* 0x0000000402037c10 */ /* 0x001fc4000fffe00f */
[----:B------:R-:W-:Y:S02]  /*1d30*/  LEA R15, R16, R15, 0x7 ;  /* 0x0000000f100f7211 */ /* 0x000fe400078e38ff */
[----:B-1----:R-:W-:Y:S01]  /*1d40*/  LEA R6, P0, R2, R6, 0x2 ;  /* 0x0000000602067211 */ /* 0x002fe200078010ff */
[----:B------:R-:W-:-:S03]  /*1d50*/  IMAD R3, R16, 0x80, R3 ;  /* 0x0000008010037824 */ /* 0x000fc600078e0203 */
[----:B------:R-:W-:Y:S02]  /*1d60*/  LEA.HI.X R7, R2, R7, R0, 0x2, P0 ;  /* 0x0000000702077211 */ /* 0x000fe400000f1400 */
[----:B---3-5:R-:W-:-:S07]  /*1d70*/  LEA R0, R3, -UR5, 0x1 ;  /* 0x8000000503007c11 */ /* 0x028fce000f8e08ff */
.L_x_58:
[----:B0-----:R-:W-:Y:S01]  /*1d80*/  I2FP.F32.S32 R2, R0 ;  /* 0x0000000000027245 */ /* 0x001fe20000201400 */
[----:B------:R-:W-:Y:S02]  /*1d90*/  HFMA2 R8, -RZ, RZ, 3.7421875, 0 ;  /* 0x437c0000ff087431 */ /* 0x000fe400000001ff */
[----:B------:R-:W-:Y:S02]  /*1da0*/  IMAD.MOV.U32 R3, RZ, RZ, 0x3bbb989d ;  /* 0x3bbb989dff037424 */ /* 0x000fe400078e00ff */
[----:B------:R-:W-:Y:S02]  /*1db0*/  VIADD R14, R14, 0x1 ;  /* 0x000000010e0e7836 */ /* 0x000fe40000000000 */
[----:B------:R-:W-:-:S04]  /*1dc0*/  FMUL R2, R2, UR8 ;  /* 0x0000000802027c20 */ /* 0x000fc80008400000 */
[----:B------:R-:W-:-:S04]  /*1dd0*/  FFMA.SAT R3, R2, R3, 0.5 ;  /* 0x3f00000002037423 */ /* 0x000fc80000002003 */
[----:B------:R-:W-:Y:S01]  /*1de0*/  FFMA.RM R3, R3, R8, 12582913 ;  /* 0x4b40000103037423 */ /* 0x000fe20000004008 */
[----:B------:R-:W-:-:S03]  /*1df0*/  IMAD.MOV.U32 R8, RZ, RZ, RZ ;  /* 0x000000ffff087224 */ /* 0x000fc600078e00ff */
[C---:B--2---:R-:W-:Y:S01]  /*1e00*/  FADD R9, R3.reuse, -12583039 ;  /* 0xcb40007f03097421 */ /* 0x044fe20000000000 */
[----:B------:R-:W-:-:S03]  /*1e10*/  SHF.L.U32 R3, R3, 0x17, RZ ;  /* 0x0000001703037819 */ /* 0x000fc600000006ff */
[----:B------:R-:W-:-:S04]  /*1e20*/  FFMA R9, R2, 1.4426950216293334961, -R9 ;  /* 0x3fb8aa3b02097823 */ /* 0x000fc80000000809 */
[----:B------:R-:W-:-:S04]  /*1e30*/  FFMA R9, R2, 1.925963033500011079e-08, R9 ;  /* 0x32a5706002097823 */ /* 0x000fc80000000009 */
[----:B------:R-:W0:Y:S02]  /*1e40*/  MUFU.EX2 R2, R9 ;  /* 0x0000000900027308 */ /* 0x000e240000000800 */
[----:B0-----:R-:W-:-:S04]  /*1e50*/  FMUL R2, R3, R2 ;  /* 0x0000000203027220 */ /* 0x001fc80000400000 */
[----:B----4-:R-:W-:-:S06]  /*1e60*/  FFMA R2, R2, R4, -R5 ;  /* 0x0000000402027223 */ /* 0x010fcc0000000805 */
[----:B------:R-:W0:Y:S02]  /*1e70*/  F2F.F64.F32 R2, R2 ;  /* 0x0000000200027310 */ /* 0x000e240000201800 */
[----:B0-----:R-:W-:Y:S01]  /*1e80*/  DSETP.MAX.AND P0, P1, RZ, R2, PT ;  /* 0x00000002ff00722a */ /* 0x001fe2000390f000 */
[----:B------:R-:W-:Y:S02]  /*1e90*/  MOV R13, R3 ;  /* 0x00000003000d7202 */ /* 0x000fe40000000f00 */
[----:B------:R-:W-:Y:S01]  /*1ea0*/  MOV R11, R2 ;  /* 0x00000002000b7202 */ /* 0x000fe20000000f00 */
[----:B------:R-:W-:Y:S02]  /*1eb0*/  IMAD.WIDE R2, R15, 0x4, R6 ;  /* 0x000000040f027825 */ /* 0x000fe400078e0206 */
[C---:B------:R-:W-:Y:S02]  /*1ec0*/  FSEL R9, R8.reuse, R13, P0 ;  /* 0x0000000d08097208 */ /* 0x040fe40000000000 */
[----:B------:R-:W-:-:S02]  /*1ed0*/  SEL R8, R8, R11, P0 ;  /* 0x0000000b08087207 */ /* 0x000fc40000000000 */
[----:B------:R-:W-:-:S04]  /*1ee0*/  ISETP.NE.AND P0, PT, R14, RZ, PT ;  /* 0x000000ff0e00720c */ /* 0x000fc80003f05270 */
[----:B------:R-:W-:-:S06]  /*1ef0*/  @P1 LOP3.LUT R9, R13, 0x80000, RZ, 0xfc, !PT ;  /* 0x000800000d091812 */ /* 0x000fcc00078efcff */
[----:B------:R-:W0:Y:S02]  /*1f00*/  F2F.F32.F64 R9, R8 ;  /* 0x0000000800097310 */ /* 0x000e240000301000 */
[----:B0-----:R0:W-:Y:S01]  /*1f10*/  STG.E desc[UR6][R2.64], R9 ;  /* 0x0000000902007986 */ /* 0x0011e2000c101906 */
[----:B------:R-:W-:Y:S05]  /*1f20*/  @!P0 EXIT ;  /* 0x000000000000894d */ /* 0x000fea0003800000 */
[----:B------:R-:W-:Y:S02]  /*1f30*/  IADD3 R15, PT, PT, R15, 0x80, RZ ;  /* 0x000000800f0f7810 */ /* 0x000fe40007ffe0ff */
[----:B------:R-:W-:Y:S01]  /*1f40*/  IADD3 R0, PT, PT, R0, 0x100, RZ ;  /* 0x0000010000007810 */ /* 0x000fe20007ffe0ff */
[----:B------:R-:W-:Y:S06]  /*1f50*/  BRA `(.L_x_58) ;  /* 0xfffffffc00887947 */ /* 0x000fec000383ffff */
.L_x_59:
        /* <DEDUP_REMOVED lines=10> */
.L_x_83:


//--------------------- .text._ZN3cub18CUB_300001_SM_10006detail9transform16transform_kernelINS2_10policy_hubILb1EN4cuda3std3__45tupleIJN6thrust24THRUST_300001_SM_1000_NS17counting_iteratorIiNSA_11use_defaultESC_SC_EEEEEE10policy1000Ei16computeFinalCallNSA_6detail15normal_iteratorINSA_10device_ptrIfEEEEJSD_EEEvT0_iT1_T2_DpNS2_10kernel_argIT3_EE --------------------------
	.section	.text._ZN3cub18CUB_300001_SM_10006detail9transform16transform_kernelINS2_10policy_hubILb1EN4cuda3std3__45tupleIJN6thrust24THRUST_300001_SM_1000_NS17counting_iteratorIiNSA_11use_defaultESC_SC_EEEEEE10policy1000Ei16computeFinalCallNSA_6detail15normal_iteratorINSA_10device_ptrIfEEEEJSD_EEEvT0_iT1_T2_DpNS2_10kernel_argIT3_EE,"ax",@progbits
	.align	128
        .global         _ZN3cub18CUB_300001_SM_10006detail9transform16transform_kernelINS2_10policy_hubILb1EN4cuda3std3__45tupleIJN6thrust24THRUST_300001_SM_1000_NS17counting_iteratorIiNSA_11use_defaultESC_SC_EEEEEE10policy1000Ei16computeFinalCallNSA_6detail15normal_iteratorINSA_10device_ptrIfEEEEJSD_EEEvT0_iT1_T2_DpNS2_10kernel_argIT3_EE
        .type           _ZN3cub18CUB_300001_SM_10006detail9transform16transform_kernelINS2_10policy_hubILb1EN4cuda3std3__45tupleIJN6thrust24THRUST_300001_SM_1000_NS17counting_iteratorIiNSA_11use_defaultESC_SC_EEEEEE10policy1000Ei16computeFinalCallNSA_6detail15normal_iteratorINSA_10device_ptrIfEEEEJSD_EEEvT0_iT1_T2_DpNS2_10kernel_argIT3_EE,@function
        .size           _ZN3cub18CUB_300001_SM_10006detail9transform16transform_kernelINS2_10policy_hubILb1EN4cuda3std3__45tupleIJN6thrust24THRUST_300001_SM_1000_NS17counting_iteratorIiNSA_11use_defaultESC_SC_EEEEEE10policy1000Ei16computeFinalCallNSA_6detail15normal_iteratorINSA_10device_ptrIfEEEEJSD_EEEvT0_iT1_T2_DpNS2_10kernel_argIT3_EE,(.L_x_84 - _ZN3cub18CUB_300001_SM_10006detail9transform16transform_kernelINS2_10policy_hubILb1EN4cuda3std3__45tupleIJN6thrust24THRUST_300001_SM_1000_NS17counting_iteratorIiNSA_11use_defaultESC_SC_EEEEEE10policy1000Ei16computeFinalCallNSA_6detail15normal_iteratorINSA_10device_ptrIfEEEEJSD_EEEvT0_iT1_T2_DpNS2_10kernel_argIT3_EE)
        .other          _ZN3cub18CUB_300001_SM_10006detail9transform16transform_kernelINS2_10policy_hubILb1EN4cuda3std3__45tupleIJN6thrust24THRUST_300001_SM_1000_NS17counting_iteratorIiNSA_11use_defaultESC_SC_EEEEEE10policy1000Ei16computeFinalCallNSA_6detail15normal_iteratorINSA_10device_ptrIfEEEEJSD_EEEvT0_iT1_T2_DpNS2_10kernel_argIT3_EE,@"STO_CUDA_ENTRY STV_DEFAULT"
_ZN3cub18CUB_300001_SM_10006detail9transform16transform_kernelINS2_10policy_hubILb1EN4cuda3std3__45tupleIJN6thrust24THRUST_300001_SM_1000_NS17counting_iteratorIiNSA_11use_defaultESC_SC_EEEEEE10policy1000Ei16computeFinalCallNSA_6detail15normal_iteratorINSA_10device_ptrIfEEEEJSD_EEEvT0_iT1_T2_DpNS2_10kernel_argIT3_EE:
.text._ZN3cub18CUB_300001_SM_10006detail9transform16transform_kernelINS2_10policy_hubILb1EN4cuda3std3__45tupleIJN6thrust24THRUST_300001_SM_1000_NS17counting_iteratorIiNSA_11use_defaultESC_SC_EEEEEE10policy1000Ei16computeFinalCallNSA_6detail15normal_iteratorINSA_10device_ptrIfEEEEJSD_EEEvT0_iT1_T2_DpNS2_10kernel_argIT3_EE:
[----:B------:R-:W-:Y:S08]  /*0000*/  LDC R1, c[0x0][0x37c] ;  /* 0x0000df00ff017b82 */ /* 0x000ff00000000800 */
[----:B------:R-:W0:Y:S01]  /*0010*/  LDC.64 R10, c[0x0][0x380] ;  /* 0x0000e000ff0a7b82 */ /* 0x000e220000000a00 */
[----:B------:R-:W1:Y:S07]  /*0020*/  LDCU.64 UR6, c[0x0][0x358] ;  /* 0x00006b00ff0677ac */ /* 0x000e6e0008000a00 */
[----:B------:R-:W2:Y:S01]  /*0030*/  S2UR UR5, SR_CTAID.X ;  /* 0x00000000000579c3 */ /* 0x000ea20000002500 */
[----:B0-----:R-:W-:-:S05]  /*0040*/  SHF.L.U32 R0, R11, 0x7, RZ ;  /* 0x000000070b007819 */ /* 0x001fca00000006ff */
[----:B--2---:R-:W-:-:S04]  /*0050*/  IMAD R3, R0, UR5, RZ ;  /* 0x0000000500037c24 */ /* 0x004fc8000f8e02ff */
[----:B------:R-:W-:-:S05]  /*0060*/  IMAD.IADD R5, R10, 0x1, -R3 ;  /* 0x000000010a057824 */ /* 0x000fca00078e0a03 */
[CC--:B------:R-:W-:Y:S02]  /*0070*/  ISETP.GT.AND P0, PT, R0.reuse, R5.reuse, PT ;  /* 0x000000050000720c */ /* 0x0c0fe40003f04270 */
[----:B------:R-:W-:-:S11]  /*0080*/  VIMNMX R0, PT, PT, R0, R5, PT ;  /* 0x0000000500007248 */ /* 0x000fd60003fe0100 */
[----:B-1----:R-:W-:Y:S05]  /*0090*/  @P0 BRA `(.L_x_60) ;  /* 0x00000008008c0947 */ /* 0x002fea0003800000 */
        /* <DEDUP_REMOVED lines=10> */
[----:B------:R-:W-:Y:S02]  /*0140*/  LOP3.LUT R7, R11, 0x7ffffffc, RZ, 0xc0, !PT ;  /* 0x7ffffffc0b077812 */ /* 0x000fe400078ec0ff */
[----:B0-----:R-:W-:Y:S01]  /*0150*/  MOV R9, R2 ;  /* 0x0000000200097202 */ /* 0x001fe20000000f00 */
[----:B------:R-:W0:Y:S02]  /*0160*/  LDCU UR5, c[0x0][0x394] ;  /* 0x00007280ff0577ac */ /* 0x000e240008000800 */
[----:B------:R-:W-:Y:S01]  /*0170*/  IMAD.MOV R10, RZ, RZ, -R7 ;  /* 0x000000ffff0a7224 */ /* 0x000fe200078e0a07 */
[----:B------:R-:W3:Y:S01]  /*0180*/  LDC R6, c[0x0][0x390] ;  /* 0x0000e400ff067b82 */ /* 0x000ee20000000800 */
[----:B------:R-:W4:Y:S01]  /*0190*/  LDCU.64 UR8, c[0x0][0x388] ;  /* 0x00007100ff0877ac */ /* 0x000f220008000a00 */
[----:B--2---:R-:W-:-:S04]  /*01a0*/  IADD3 R8, PT, PT, R3, UR4, R2 ;  /* 0x0000000403087c10 */ /* 0x004fc8000fffe002 */
[----:B0-----:R-:W-:Y:S01]  /*01b0*/  LEA R8, R8, -UR5, 0x1 ;  /* 0x8000000508087c11 */ /* 0x001fe2000f8e08ff */
[----:B-1----:R-:W-:-:S03]  /*01c0*/  IMAD.WIDE R4, R3, 0x4, R4 ;  /* 0x0000000403047825 */ /* 0x002fc600078e0204 */
[----:B------:R-:W-:Y:S02]  /*01d0*/  IADD3 R8, PT, PT, R8, 0x200, RZ ;  /* 0x0000020008087810 */ /* 0x000fe40007ffe0ff */
[----:B------:R-:W-:-:S05]  /*01e0*/  IADD3 R4, P1, PT, R4, 0x400, RZ ;  /* 0x0000040004047810 */ /* 0x000fca0007f3e0ff */
[----:B---34-:R-:W-:-:S08]  /*01f0*/  IMAD.X R5, RZ, RZ, R5, P1 ;  /* 0x000000ffff057224 */ /* 0x018fd000008e0605 */
.L_x_62:
[----:B------:R-:W-:Y:S01]  /*0200*/  I2FP.F32.S32 R12, R8 ;  /* 0x00000008000c7245 */ /* 0x000fe20000201400 */
[C---:B------:R-:W-:Y:S01]  /*0210*/  VIADD R11, R8.reuse, 0xfffffe00 ;  /* 0xfffffe00080b7836 */ /* 0x040fe20000000000 */
[----:B-1----:R-:W-:Y:S01]  /*0220*/  MOV R13, 0x3bbb989d ;  /* 0x3bbb989d000d7802 */ /* 0x002fe20000000f00 */
[----:B------:R-:W-:Y:S01]  /*0230*/  IMAD.MOV.U32 R14, RZ, RZ, 0x437c0000 ;  /* 0x437c0000ff0e7424 */ /* 0x000fe200078e00ff */
[----:B------:R-:W-:Y:S01]  /*0240*/  IADD3 R15, PT, PT, R8, -0x100, RZ ;  /* 0xffffff00080f7810 */ /* 0x000fe20007ffe0ff */
[----:B------:R-:W-:Y:S01]  /*0250*/  FMUL R20, R12, UR8 ;  /* 0x000000080c147c20 */ /* 0x000fe20008400000 */
[----:B------:R-:W-:Y:S01]  /*0260*/  I2FP.F32.S32 R11, R11 ;  /* 0x0000000b000b7245 */ /* 0x000fe20000201400 */
[----:B------:R-:W-:Y:S01]  /*0270*/  VIADD R17, R8, 0x100 ;  /* 0x0000010008117836 */ /* 0x000fe20000000000 */
[----:B------:R-:W-:Y:S01]  /*0280*/  I2FP.F32.S32 R18, R15 ;  /* 0x0000000f00127245 */ /* 0x000fe20000201400 */
[----:B------:R-:W-:Y:S01]  /*0290*/  FFMA.SAT R19, R20, R13, 0.5 ;  /* 0x3f00000014137423 */ /* 0x000fe2000000200d */
[----:B------:R-:W-:Y:S01]  /*02a0*/  IADD3 R10, PT, PT, R10, 0x4, RZ ;  /* 0x000000040a0a7810 */ /* 0x000fe20007ffe0ff */
[----:B------:R-:W-:Y:S01]  /*02b0*/  FMUL R16, R11, UR8 ;  /* 0x000000080b107c20 */ /* 0x000fe20008400000 */
[----:B------:R-:W-:Y:S01]  /*02c0*/  I2FP.F32.S32 R22, R17 ;  /* 0x0000001100167245 */ /* 0x000fe20000201400 */
[----:B------:R-:W-:Y:S01]  /*02d0*/  FFMA.RM R12, R19, R14, 12582913 ;  /* 0x4b400001130c7423 */ /* 0x000fe2000000400e */
[----:B------:R-:W-:Y:S01]  /*02e0*/  FMUL R18, R18, UR8 ;  /* 0x0000000812127c20 */ /* 0x000fe20008400000 */
[----:B------:R-:W-:Y:S01]  /*02f0*/  FFMA.SAT R15, R16, R13, 0.5 ;  /* 0x3f000000100f7423 */ /* 0x000fe2000000200d */
[----:B------:R-:W-:-:S02]  /*0300*/  VIADD R8, R8, 0x400 ;  /* 0x0000040008087836 */ /* 0x000fc40000000000 */
[C---:B------:R-:W-:Y:S01]  /*0310*/  FADD R11, R12.reuse, -12583039 ;  /* 0xcb40007f0c0b7421 */ /* 0x040fe20000000000 */
[----:B------:R-:W-:Y:S01]  /*0320*/  SHF.L.U32 R12, R12, 0x17, RZ ;  /* 0x000000170c0c7819 */ /* 0x000fe200000006ff */
[-C--:B------:R-:W-:Y:S02]  /*0330*/  FFMA.RM R15, R15, R14.reuse, 12582913 ;  /* 0x4b4000010f0f7423 */ /* 0x080fe4000000400e */
[----:B------:R-:W-:Y:S01]  /*0340*/  FFMA R19, R20, 1.4426950216293334961, -R11 ;  /* 0x3fb8aa3b14137823 */ /* 0x000fe2000000080b */
[-C--:B------:R-:W-:Y:S01]  /*0350*/  FFMA.SAT R11, R18, R13.reuse, 0.5 ;  /* 0x3f000000120b7423 */ /* 0x080fe2000000200d */
[C---:B------:R-:W-:Y:S01]  /*0360*/  FADD R17, R15.reuse, -12583039 ;  /* 0xcb40007f0f117421 */ /* 0x040fe20000000000 */
[----:B------:R-:W-:Y:S02]  /*0370*/  IMAD.SHL.U32 R15, R15, 0x800000, RZ ;  /* 0x008000000f0f7824 */ /* 0x000fe400078e00ff */
[----:B------:R-:W-:Y:S01]  /*0380*/  FFMA R21, R20, 1.925963033500011079e-08, R19 ;  /* 0x32a5706014157823 */ /* 0x000fe20000000013 */
[----:B------:R-:W-:Y:S01]  /*0390*/  FMUL R20, R22, UR8 ;  /* 0x0000000816147c20 */ /* 0x000fe20008400000 */
[----:B------:R-:W-:Y:S01]  /*03a0*/  FFMA R19, R16, 1.4426950216293334961, -R17 ;  /* 0x3fb8aa3b10137823 */ /* 0x000fe20000000811 */
[-C--:B------:R-:W-:Y:S01]  /*03b0*/  FFMA.RM R11, R11, R14.reuse, 12582913 ;  /* 0x4b4000010b0b7423 */ /* 0x080fe2000000400e */
[----:B------:R-:W0:Y:S01]  /*03c0*/  MUFU.EX2 R17, R21 ;  /* 0x0000001500117308 */ /* 0x000e220000000800 */
[----:B------:R-:W-:Y:S01]  /*03d0*/  FFMA.SAT R23, R20, R13, 0.5 ;  /* 0x3f00000014177423 */ /* 0x000fe2000000200d */
[----:B------:R-:W-:Y:S01]  /*03e0*/  FFMA R19, R16, 1.925963033500011079e-08, R19 ;  /* 0x32a5706010137823 */ /* 0x000fe20000000013 */
[C---:B------:R-:W-:Y:S01]  /*03f0*/  FADD R13, R11.reuse, -12583039 ;  /* 0xcb40007f0b0d7421 */ /* 0x040fe20000000000 */
[----:B------:R-:W-:Y:S01]  /*0400*/  SHF.L.U32 R11, R11, 0x17, RZ ;  /* 0x000000170b0b7819 */ /* 0x000fe200000006ff */
[----:B------:R-:W-:-:S02]  /*0410*/  FFMA.RM R14, R23, R14, 12582913 ;  /* 0x4b400001170e7423 */ /* 0x000fc4000000400e */
[----:B------:R-:W-:Y:S01]  /*0420*/  FFMA R13, R18, 1.4426950216293334961, -R13 ;  /* 0x3fb8aa3b120d7823 */ /* 0x000fe2000000080d */
[----:B------:R-:W1:Y:S01]  /*0430*/  MUFU.EX2 R16, R19 ;  /* 0x0000001300107308 */ /* 0x000e620000000800 */
[C---:B------:R-:W-:Y:S01]  /*0440*/  FADD R23, R14.reuse, -12583039 ;  /* 0xcb40007f0e177421 */ /* 0x040fe20000000000 */
[----:B------:R-:W-:Y:S02]  /*0450*/  IMAD.SHL.U32 R14, R14, 0x800000, RZ ;  /* 0x008000000e0e7824 */ /* 0x000fe400078e00ff */
[----:B------:R-:W-:Y:S01]  /*0460*/  FFMA R18, R18, 1.925963033500011079e-08, R13 ;  /* 0x32a5706012127823 */ /* 0x000fe2000000000d */
[----:B------:R-:W-:-:S04]  /*0470*/  FFMA R23, R20, 1.4426950216293334961, -R23 ;  /* 0x3fb8aa3b14177823 */ /* 0x000fc80000000817 */
[----:B------:R-:W-:Y:S01]  /*0480*/  FFMA R23, R20, 1.925963033500011079e-08, R23 ;  /* 0x32a5706014177823 */ /* 0x000fe20000000017 */
[----:B0-----:R-:W-:Y:S01]  /*0490*/  FMUL R17, R12, R17 ;  /* 0x000000110c117220 */ /* 0x001fe20000400000 */
[----:B------:R-:W0:Y:S03]  /*04a0*/  MUFU.EX2 R18, R18 ;  /* 0x0000001200127308 */ /* 0x000e260000000800 */
[----:B------:R-:W-:Y:S01]  /*04b0*/  FFMA R12, R17, UR9, -R6 ;  /* 0x00000009110c7c23 */ /* 0x000fe20008000806 */
[----:B-1----:R-:W-:-:S04]  /*04c0*/  FMUL R15, R15, R16 ;  /* 0x000000100f0f7220 */ /* 0x002fc80000400000 */
[----:B------:R-:W1:Y:S01]  /*04d0*/  MUFU.EX2 R23, R23 ;  /* 0x0000001700177308 */ /* 0x000e620000000800 */
[----:B------:R-:W-:-:S07]  /*04e0*/  FFMA R16, R15, UR9, -R6 ;  /* 0x000000090f107c23 */ /* 0x000fce0008000806 */
[----:B------:R-:W2:Y:S01]  /*04f0*/  F2F.F64.F32 R12, R12 ;  /* 0x0000000c000c7310 */ /* 0x000ea20000201800 */
[----:B0-----:R-:W-:Y:S01]  /*0500*/  FMUL R11, R11, R18 ;  /* 0x000000120b0b7220 */ /* 0x001fe20000400000 */
[----:B------:R-:W-:-:S03]  /*0510*/  HFMA2 R18, -RZ, RZ, 0, 0 ;  /* 0x00000000ff127431 */ /* 0x000fc600000001ff */
[----:B------:R-:W-:-:S03]  /*0520*/  FFMA R11, R11, UR9, -R6 ;  /* 0x000000090b0b7c23 */ /* 0x000fc60008000806 */
[----:B------:R-:W0:Y:S01]  /*0530*/  F2F.F64.F32 R16, R16 ;  /* 0x0000001000107310 */ /* 0x000e220000201800 */
[----:B-1----:R-:W-:Y:S01]  /*0540*/  FMUL R23, R14, R23 ;  /* 0x000000170e177220 */ /* 0x002fe20000400000 */
[----:B--2---:R-:W-:Y:S01]  /*0550*/  DSETP.MAX.AND P3, P4, RZ, R12, PT ;  /* 0x0000000cff00722a */ /* 0x004fe20003c6f000 */
[----:B------:R-:W-:Y:S01]  /*0560*/  MOV R21, R12 ;  /* 0x0000000c00157202 */ /* 0x000fe20000000f00 */
[----:B------:R-:W-:Y:S02]  /*0570*/  IMAD.MOV.U32 R20, RZ, RZ, R13 ;  /* 0x000000ffff147224 */ /* 0x000fe400078e000d */
[----:B------:R-:W-:Y:S01]  /*0580*/  FFMA R12, R23, UR9, -R6 ;  /* 0x00000009170c7c23 */ /* 0x000fe20008000806 */
[----:B------:R-:W-:Y:S01]  /*0590*/  IMAD.MOV.U32 R13, RZ, RZ, RZ ;  /* 0x000000ffff0d7224 */ /* 0x000fe200078e00ff */
[----:B------:R1:W2:Y:S01]  /*05a0*/  F2F.F64.F32 R14, R11 ;  /* 0x0000000b000e7310 */ /* 0x0002a20000201800 */
[----:B------:R-:W-:Y:S01]  /*05b0*/  SEL R18, R18, R21, P3 ;  /* 0x0000001512127207 */ /* 0x000fe20001800000 */
[----:B0-----:R-:W-:-:S02]  /*05c0*/  DSETP.MAX.AND P1, P2, RZ, R16, PT ;  /* 0x00000010ff00722a */ /* 0x001fc40003a2f000 */
[----:B------:R-:W-:Y:S02]  /*05d0*/  FSEL R23, R13, R20, P3 ;  /* 0x000000140d177208 */ /* 0x000fe40001800000 */
[----:B------:R-:W-:Y:S01]  /*05e0*/  MOV R19, R16 ;  /* 0x0000001000137202 */ /* 0x000fe20000000f00 */
[----:B------:R-:W-:Y:S01]  /*05f0*/  IMAD.MOV.U32 R16, RZ, RZ, RZ ;  /* 0x000000ffff107224 */ /* 0x000fe200078e00ff */
[----:B------:R-:W0:Y:S01]  /*0600*/  F2F.F64.F32 R12, R12 ;  /* 0x0000000c000c7310 */ /* 0x000e220000201800 */
[----:B------:R-:W-:Y:S02]  /*0610*/  @P4 LOP3.LUT R23, R20, 0x80000, RZ, 0xfc, !PT ;  /* 0x0008000014174812 */ /* 0x000fe400078efcff */
[----:B------:R-:W-:Y:S02]  /*0620*/  MOV R20, RZ ;  /* 0x000000ff00147202 */ /* 0x000fe40000000f00 */
[----:B------:R-:W-:Y:S01]  /*0630*/  SEL R16, R16, R19, P1 ;  /* 0x0000001310107207 */ /* 0x000fe20000800000 */
[----:B------:R-:W-:Y:S01]  /*0640*/  IMAD.MOV.U32 R19, RZ, RZ, R23 ;  /* 0x000000ffff137224 */ /* 0x000fe200078e0017 */
[----:B-1----:R-:W-:Y:S01]  /*0650*/  FSEL R11, R20, R17, P1 ;  /* 0x00000011140b7208 */ /* 0x002fe20000800000 */
[----:B--2---:R-:W-:Y:S01]  /*0660*/  DSETP.MAX.AND P3, P4, RZ, R14, PT ;  /* 0x0000000eff00722a */ /* 0x004fe20003c6f000 */
[----:B------:R-:W-:Y:S01]  /*0670*/  @P2 LOP3.LUT R11, R17, 0x80000, RZ, 0xfc, !PT ;  /* 0x00080000110b2812 */ /* 0x000fe200078efcff */
[----:B------:R1:W2:Y:S01]  /*0680*/  F2F.F32.F64 R18, R18 ;  /* 0x0000001200127310 */ /* 0x0002a20000301000 */
[----:B------:R-:W-:Y:S01]  /*0690*/  MOV R21, R14 ;  /* 0x0000000e00157202 */ /* 0x000fe20000000f00 */
[----:B------:R-:W-:Y:S01]  /*06a0*/  IMAD.MOV.U32 R14, RZ, RZ, RZ ;  /* 0x000000ffff0e7224 */ /* 0x000fe200078e00ff */
[----:B------:R-:W-:Y:S01]  /*06b0*/  MOV R17, R11 ;  /* 0x0000000b00117202 */ /* 0x000fe20000000f00 */
[----:B------:R-:W-:Y:S01]  /*06c0*/  HFMA2 R11, -RZ, RZ, 0, 0 ;  /* 0x00000000ff0b7431 */ /* 0x000fe200000001ff */
[----:B0-----:R-:W-:-:S02]  /*06d0*/  DSETP.MAX.AND P1, P2, RZ, R12, PT ;  /* 0x0000000cff00722a */ /* 0x001fc40003a2f000 */
[C---:B------:R-:W-:Y:S01]  /*06e0*/  FSEL R23, R14.reuse, R15, P3 ;  /* 0x0000000f0e177208 */ /* 0x040fe20001800000 */
[----:B------:R-:W0:Y:S01]  /*06f0*/  F2F.F32.F64 R16, R16 ;  /* 0x0000001000107310 */ /* 0x000e220000301000 */
[----:B------:R-:W-:Y:S01]  /*0700*/  SEL R14, R14, R21, P3 ;  /* 0x000000150e0e7207 */ /* 0x000fe20001800000 */
[----:B-1----:R-:W-:Y:S01]  /*0710*/  IMAD.MOV.U32 R19, RZ, RZ, R12 ;  /* 0x000000ffff137224 */ /* 0x002fe200078e000c */
[----:B------:R-:W-:Y:S01]  /*0720*/  MOV R12, RZ ;  /* 0x000000ff000c7202 */ /* 0x000fe20000000f00 */
[----:B------:R-:W-:Y:S01]  /*0730*/  IMAD.WIDE R20, R9, 0x4, R4 ;  /* 0x0000000409147825 */ /* 0x000fe200078e0204 */
[----:B------:R-:W-:Y:S02]  /*0740*/  @P4 LOP3.LUT R23, R15, 0x80000, RZ, 0xfc, !PT ;  /* 0x000800000f174812 */ /* 0x000fe400078efcff */
[----:B------:R-:W-:Y:S02]  /*0750*/  FSEL R11, R11, R13, P1 ;  /* 0x0000000d0b0b7208 */ /* 0x000fe40000800000 */
[----:B------:R-:W-:Y:S01]  /*0760*/  SEL R12, R12, R19, P1 ;  /* 0x000000130c0c7207 */ /* 0x000fe20000800000 */
[----:B------:R-:W-:Y:S01]  /*0770*/  IMAD.MOV.U32 R15, RZ, RZ, R23 ;  /* 0x000000ffff0f7224 */ /* 0x000fe200078e0017 */
[----:B------:R-:W-:Y:S01]  /*0780*/  @P2 LOP3.LUT R11, R13, 0x80000, RZ, 0xfc, !PT ;  /* 0x000800000d0b2812 */ /* 0x000fe200078efcff */
[----:B--2---:R1:W-:Y:S01]  /*0790*/  STG.E desc[UR6][R20.64], R18 ;  /* 0x0000001214007986 */ /* 0x0043e2000c101906 */
[----:B------:R-:W-:-:S02]  /*07a0*/  ISETP.NE.AND P1, PT, R10, RZ, PT ;  /* 0x000000ff0a00720c */ /* 0x000fc40003f25270 */
[----:B------:R-:W-:Y:S01]  /*07b0*/  IADD3 R9, PT, PT, R9, 0x200, RZ ;  /* 0x0000020009097810 */ /* 0x000fe20007ffe0ff */
[----:B------:R-:W-:Y:S01]  /*07c0*/  IMAD.MOV.U32 R13, RZ, RZ, R11 ;  /* 0x000000ffff0d7224 */ /* 0x000fe200078e000b */
[----:B------:R-:W2:Y:S01]  /*07d0*/  F2F.F32.F64 R15, R14 ;  /* 0x0000000e000f7310 */ /* 0x000ea20000301000 */
[----:B0-----:R1:W-:Y:S07]  /*07e0*/  STG.E desc[UR6][R20.64+-0x400], R16 ;  /* 0xfffc001014007986 */ /* 0x0013ee000c101906 */
[----:B------:R-:W0:Y:S01]  /*07f0*/  F2F.F32.F64 R13, R12 ;  /* 0x0000000c000d7310 */ /* 0x000e220000301000 */
[----:B--2---:R1:W-:Y:S04]  /*0800*/  STG.E desc[UR6][R20.64+-0x200], R15 ;  /* 0xfffe000f14007986 */ /* 0x0043e8000c101906 */
[----:B0-----:R1:W-:Y:S01]  /*0810*/  STG.E desc[UR6][R20.64+0x200], R13 ;  /* 0x0002000d14007986 */ /* 0x0013e2000c101906 */
[----:B------:R-:W-:Y:S05]  /*0820*/  @P1 BRA `(.L_x_62) ;  /* 0xfffffff800741947 */ /* 0x000fea000383ffff */
.L_x_61:
[----:B------:R-:W-:Y:S05]  /*0830*/  @!P0 EXIT ;  /* 0x000000000000894d */ /* 0x000fea0003800000 */
[----:B------:R-:W0:Y:S01]  /*0840*/  LDCU UR4, c[0x0][0x3a0] ;  /* 0x00007400ff0477ac */ /* 0x000e220008000800 */
[----:B------:R-:W2:Y:S01]  /*0850*/  LDC.64 R8, c[0x0][0x398] ;  /* 0x0000e600ff087b82 */ /* 0x000ea20000000a00 */
[----:B------:R-:W-:Y:S01]  /*0860*/  IMAD.MOV R0, RZ, RZ, -R0 ;  /* 0x000000ffff007224 */ /* 0x000fe200078e0a00 */
[----:B------:R-:W3:Y:S01]  /*0870*/  LDCU UR5, c[0x0][0x394] ;  /* 0x00007280ff0577ac */ /* 0x000ee20008000800 */
[----:B------:R-:W4:Y:S05]  /*0880*/  LDCU.64 UR8, c[0x0][0x388] ;  /* 0x00007100ff0877ac */ /* 0x000f2a0008000a00 */
[----:B------:R-:W5:Y:S01]  /*0890*/  LDC R4, c[0x0][0x390] ;  /* 0x0000e400ff047b82 */ /* 0x000f620000000800 */
[----:B0-----:R-:W-:-:S05]  /*08a0*/  IADD3 R6, PT, PT, R3, UR4, R2 ;  /* 0x0000000403067c10 */ /* 0x001fca000fffe002 */
[C---:B------:R-:W-:Y:S01]  /*08b0*/  IMAD R5, R7.reuse, 0x80, R6 ;  /* 0x0000008007057824 */ /* 0x040fe200078e0206 */
[----:B------:R-:W-:Y:S01]  /*08c0*/  LEA R7, R7, R2, 0x7 ;  /* 0x0000000207077211 */ /* 0x000fe200078e38ff */
[----:B--2---:R-:W-:-:S03]  /*08d0*/  IMAD.WIDE R2, R3, 0x4, R8 ;  /* 0x0000000403027825 */ /* 0x004fc600078e0208 */
[----:B---34-:R-:W-:-:S07]  /*08e0*/  LEA R5, R5, -UR5, 0x1 ;  /* 0x8000000505057c11 */ /* 0x018fce000f8e08ff */
.L_x_63:
[----:B0-----:R-:W-:Y:S01]  /*08f0*/  HFMA2 R9, -RZ, RZ, 0.96630859375, -0.0022525787353515625 ;  /* 0x3bbb989dff097431 */ /* 0x001fe200000001ff */
[----:B------:R-:W-:Y:S01]  /*0900*/  I2FP.F32.S32 R6, R5 ;  /* 0x0000000500067245 */ /* 0x000fe20000201400 */
[----:B------:R-:W-:Y:S01]  /*0910*/  IMAD.MOV.U32 R11, RZ, RZ, 0x437c0000 ;  /* 0x437c0000ff0b7424 */ /* 0x000fe200078e00ff */
[----:B------:R-:W-:Y:S01]  /*0920*/  IADD3 R5, PT, PT, R5, 0x100, RZ ;  /* 0x0000010005057810 */ /* 0x000fe20007ffe0ff */
[----:B------:R-:W-:Y:S02]  /*0930*/  IMAD.MOV.U32 R10, RZ, RZ, RZ ;  /* 0x000000ffff0a7224 */ /* 0x000fe400078e00ff */
[----:B------:R-:W-:Y:S01]  /*0940*/  FMUL R6, R6, UR8 ;  /* 0x0000000806067c20 */ /* 0x000fe20008400000 */
[----:B------:R-:W-:-:S03]  /*0950*/  VIADD R0, R0, 0x1 ;  /* 0x0000000100007836 */ /* 0x000fc60000000000 */
[----:B------:R-:W-:-:S04]  /*0960*/  FFMA.SAT R8, R6, R9, 0.5 ;  /* 0x3f00000006087423 */ /* 0x000fc80000002009 */
[----:B------:R-:W-:-:S04]  /*0970*/  FFMA.RM R8, R8, R11, 12582913 ;  /* 0x4b40000108087423 */ /* 0x000fc8000000400b */
[C---:B------:R-:W-:Y:S01]  /*0980*/  FADD R9, R8.reuse, -12583039 ;  /* 0xcb40007f08097421 */ /* 0x040fe20000000000 */
[----:B------:R-:W-:-:S03]  /*0990*/  SHF.L.U32 R8, R8, 0x17, RZ ;  /* 0x0000001708087819 */ /* 0x000fc600000006ff */
[----:B------:R-:W-:-:S04]  /*09a0*/  FFMA R9, R6, 1.4426950216293334961, -R9 ;  /* 0x3fb8aa3b06097823 */ /* 0x000fc80000000809 */
[----:B------:R-:W-:-:S04]  /*09b0*/  FFMA R6, R6, 1.925963033500011079e-08, R9 ;  /* 0x32a5706006067823 */ /* 0x000fc80000000009 */
[----:B------:R-:W0:Y:S02]  /*09c0*/  MUFU.EX2 R9, R6 ;  /* 0x0000000600097308 */ /* 0x000e240000000800 */
[----:B0-----:R-:W-:-:S04]  /*09d0*/  FMUL R9, R8, R9 ;  /* 0x0000000908097220 */ /* 0x001fc80000400000 */
[----:B-----5:R-:W-:-:S06]  /*09e0*/  FFMA R9, R9, UR9, -R4 ;  /* 0x0000000909097c23 */ /* 0x020fcc0008000804 */
[----:B------:R-:W0:Y:S02]  /*09f0*/  F2F.F64.F32 R8, R9 ;  /* 0x0000000900087310 */ /* 0x000e240000201800 */
[----:B0-----:R-:W-:Y:S01]  /*0a00*/  DSETP.MAX.AND P0, P1, RZ, R8, PT ;  /* 0x00000008ff00722a */ /* 0x001fe2000390f000 */
[----:B------:R-:W-:-:S05]  /*0a10*/  MOV R11, R9 ;  /* 0x00000009000b7202 */ /* 0x000fca0000000f00 */
[C---:B-1----:R-:W-:Y:S02]  /*0a20*/  FSEL R13, R10.reuse, R11, P0 ;  /* 0x0000000b0a0d7208 */ /* 0x042fe40000000000 */
[----:B------:R-:W-:Y:S01]  /*0a30*/  SEL R10, R10, R8, P0 ;  /* 0x000000080a0a7207 */ /* 0x000fe20000000000 */
[C---:B------:R-:W-:Y:S01]  /*0a40*/  IMAD.WIDE R8, R7.reuse, 0x4, R2 ;  /* 0x0000000407087825 */ /* 0x040fe200078e0202 */
[----:B------:R-:W-:Y:S02]  /*0a50*/  ISETP.NE.AND P0, PT, R0, RZ, PT ;  /* 0x000000ff0000720c */ /* 0x000fe40003f05270 */
[----:B------:R-:W-:Y:S02]  /*0a60*/  IADD3 R7, PT, PT, R7, 0x80, RZ ;  /* 0x0000008007077810 */ /* 0x000fe40007ffe0ff */
[----:B------:R-:W-:-:S04]  /*0a70*/  @P1 LOP3.LUT R13, R11, 0x80000, RZ, 0xfc, !PT ;  /* 0x000800000b0d1812 */ /* 0x000fc800078efcff */
[----:B------:R-:W-:-:S06]  /*0a80*/  MOV R11, R13 ;  /* 0x0000000d000b7202 */ /* 0x000fcc0000000f00 */
[----:B------:R-:W0:Y:S02]  /*0a90*/  F2F.F32.F64 R11, R10 ;  /* 0x0000000a000b7310 */ /* 0x000e240000301000 */
[----:B0-----:R0:W-:Y:S01]  /*0aa0*/  STG.E desc[UR6][R8.64], R11 ;  /* 0x0000000b08007986 */ /* 0x0011e2000c101906 */
[----:B------:R-:W-:Y:S05]  /*0ab0*/  @P0 BRA `(.L_x_63) ;  /* 0xfffffffc008c0947 */ /* 0x000fea000383ffff */
[----:B------:R-:W-:Y:S05]  /*0ac0*/  EXIT ;  /* 0x000000000000794d */ /* 0x000fea0003800000 */
.L_x_60:
[----:B------:R-:W-:-:S13]  /*0ad0*/  ISETP.GE.AND P0, PT, R11, 0x1, PT ;  /* 0x000000010b00780c */ /* 0x000fda0003f06270 */
[----:B------:R-:W-:Y:S05]  /*0ae0*/  @!P0 EXIT ;  /* 0x000000000000894d */ /* 0x000fea0003800000 */
[----:B------:R-:W0:Y:S01]  /*0af0*/  S2R R9, SR_TID.X ;  /* 0x0000000000097919 */ /* 0x000e220000002100 */
[C---:B------:R-:W-:Y:S01]  /*0b00*/  ISETP.GE.U32.AND P0, PT, R11.reuse, 0x4, PT ;  /* 0x000000040b00780c */ /* 0x040fe20003f06070 */
[----:B------:R-:W-:Y:S01]  /*0b10*/  IMAD.MOV.U32 R8, RZ, RZ, RZ ;  /* 0x000000ffff087224 */ /* 0x000fe200078e00ff */
[----:B------:R-:W-:-:S11]  /*0b20*/  LOP3.LUT R2, R11, 0x3, RZ, 0xc0, !PT ;  /* 0x000000030b027812 */ /* 0x000fd600078ec0ff */
[----:B------:R-:W-:Y:S05]  /*0b30*/  @!P0 BRA `(.L_x_64) ;  /* 0x00000008002c8947 */ /* 0x000fea0003800000 */
[----:B------:R-:W1:Y:S01]  /*0b40*/  LDC.64 R4, c[0x0][0x398] ;  /* 0x0000e600ff047b82 */ /* 0x000e620000000a00 */
[----:B------:R-:W2:Y:S01]  /*0b50*/  LDCU UR8, c[0x0][0x3a0] ;  /* 0x00007400ff0877ac */ /* 0x000ea20008000800 */
[C---:B------:R-:W-:Y:S01]  /*0b60*/  IMAD R6, R11.reuse, UR5, RZ ;  /* 0x000000050b067c24 */ /* 0x040fe2000f8e02ff */
[----:B------:R-:W-:Y:S01]  /*0b70*/  LOP3.LUT R8, R11, 0x7ffffffc, RZ, 0xc0, !PT ;  /* 0x7ffffffc0b087812 */ /* 0x000fe200078ec0ff */
[----:B------:R-:W3:Y:S01]  /*0b80*/  LDCU UR4, c[0x0][0x394] ;  /* 0x00007280ff0477ac */ /* 0x000ee20008000800 */
[----:B0-----:R-:W-:-:S03]  /*0b90*/  IADD3 R11, PT, PT, R9, 0x100, RZ ;  /* 0x00000100090b7810 */ /* 0x001fc60007ffe0ff */
[----:B------:R-:W0:Y:S01]  /*0ba0*/  LDC R10, c[0x0][0x390] ;  /* 0x0000e400ff0a7b82 */ /* 0x000e220000000800 */
[----:B------:R-:W-:Y:S01]  /*0bb0*/  MOV R13, R9 ;  /* 0x00000009000d7202 */ /* 0x000fe20000000f00 */
[----:B------:R-:W-:Y:S01]  /*0bc0*/  IMAD.MOV R16, RZ, RZ, -R8 ;  /* 0x000000ffff107224 */ /* 0x000fe200078e0a08 */
[----:B------:R-:W4:Y:S01]  /*0bd0*/  LDCU.64 UR10, c[0x0][0x388] ;  /* 0x00007100ff0a77ac */ /* 0x000f220008000a00 */
[----:B--2---:R-:W-:Y:S01]  /*0be0*/  IADD3 R7, PT, PT, R9, UR8, RZ ;  /* 0x0000000809077c10 */ /* 0x004fe2000fffe0ff */
[----:B---3--:R-:W-:Y:S01]  /*0bf0*/  UIADD3 UR4, UPT, UPT, -UR4, URZ, URZ ;  /* 0x000000ff04047290 */ /* 0x008fe2000fffe1ff */
[----:B-1----:R-:W-:Y:S02]  /*0c00*/  IMAD.WIDE R4, R3, 0x4, R4 ;  /* 0x0000000403047825 */ /* 0x002fe400078e0204 */
[----:B------:R-:W-:Y:S02]  /*0c10*/  LEA R6, R6, R7, 0x7 ;  /* 0x0000000706067211 */ /* 0x000fe400078e38ff */
[----:B------:R-:W-:-:S02]  /*0c20*/  IADD3 R4, P0, PT, R4, 0x400, RZ ;  /* 0x0000040004047810 */ /* 0x000fc40007f1e0ff */
[----:B------:R-:W-:-:S03]  /*0c30*/  LEA R12, R6, UR4, 0x1 ;  /* 0x00000004060c7c11 */ /* 0x000fc6000f8e08ff */
[----:B------:R-:W-:Y:S01]  /*0c40*/  IMAD.X R5, RZ, RZ, R5, P0 ;  /* 0x000000ffff057224 */ /* 0x000fe200000e0605 */
[----:B0---4-:R-:W-:-:S07]  /*0c50*/  IADD3 R12, PT, PT, R12, 0x200, RZ ;  /* 0x000002000c0c7810 */ /* 0x011fce0007ffe0ff */
.L_x_73:
[C---:B0123--:R-:W-:Y:S01]  /*0c60*/  IADD3 R7, PT, PT, R11.reuse, -0x100, RZ ;  /* 0xffffff000b077810 */ /* 0x04ffe20007ffe0ff */
[C---:B------:R-:W-:Y:S01]  /*0c70*/  VIADD R15, R11.reuse, 0xffffff80 ;  /* 0xffffff800b0f7836 */ /* 0x040fe20000000000 */
[----:B------:R-:W-:Y:S01]  /*0c80*/  IADD3 R17, PT, PT, R11, 0x80, RZ ;  /* 0x000000800b117810 */ /* 0x000fe20007ffe0ff */
[----:B------:R-:W-:Y:S01]  /*0c90*/  BSSY.RECONVERGENT B0, `(.L_x_65) ;  /* 0x0000021000007945 */ /* 0x000fe20003800200 */
[-C--:B------:R-:W-:Y:S01]  /*0ca0*/  ISETP.GE.AND P4, PT, R7, R0.reuse, PT ;  /* 0x000000000700720c */ /* 0x080fe20003f86270 */
[----:B------:R-:W-:Y:S01]  /*0cb0*/  IMAD.WIDE R6, R13, 0x4, R4 ;  /* 0x000000040d067825 */ /* 0x000fe200078e0204 */
[----:B------:R-:W-:Y:S02]  /*0cc0*/  IADD3 R16, PT, PT, R16, 0x4, RZ ;  /* 0x0000000410107810 */ /* 0x000fe40007ffe0ff */
[-C--:B------:R-:W-:Y:S02]  /*0cd0*/  ISETP.GE.AND P0, PT, R15, R0.reuse, PT ;  /* 0x000000000f00720c */ /* 0x080fe40003f06270 */
[----:B------:R-:W-:-:S02]  /*0ce0*/  ISETP.GE.AND P1, PT, R17, R0, PT ;  /* 0x000000001100720c */ /* 0x000fc40003f26270 */
[----:B------:R-:W-:Y:S02]  /*0cf0*/  ISETP.GE.AND P2, PT, R11, R0, PT ;  /* 0x000000000b00720c */ /* 0x000fe40003f46270 */
[----:B------:R-:W-:-:S03]  /*0d00*/  ISETP.NE.AND P3, PT, R16, RZ, PT ;  /* 0x000000ff1000720c */ /* 0x000fc60003f65270 */
[----:B------:R-:W-:Y:S10]  /*0d10*/  @P4 BRA `(.L_x_66) ;  /* 0x0000000000604947 */ /* 0x000ff40003800000 */
[----:B------:R-:W-:Y:S02]  /*0d20*/  VIADD R14, R12, 0xfffffe00 ;  /* 0xfffffe000c0e7836 */ /* 0x000fe40000000000 */
[----:B------:R-:W-:Y:S01]  /*0d30*/  HFMA2 R15, -RZ, RZ, 0.96630859375, -0.0022525787353515625 ;  /* 0x3bbb989dff0f7431 */ /* 0x000fe200000001ff */
[----:B------:R-:W-:Y:S02]  /*0d40*/  MOV R18, 0x437c0000 ;  /* 0x437c000000127802 */ /* 0x000fe40000000f00 */
        /* <DEDUP_REMOVED lines=9> */
[----:B------:R-:W0:Y:S02]  /*0de0*/  MUFU.EX2 R14, R17 ;  /* 0x00000011000e7308 */ /* 0x000e240000000800 */
[----:B0-----:R-:W-:-:S04]  /*0df0*/  FMUL R15, R15, R14 ;  /* 0x0000000e0f0f7220 */ /* 0x001fc80000400000 */
[----:B------:R-:W-:-:S04]  /*0e00*/  FFMA R18, R15, UR11, -R10 ;  /* 0x0000000b0f127c23 */ /* 0x000fc8000800080a */
        /* <DEDUP_REMOVED lines=9> */
.L_x_66:
[----:B------:R-:W-:Y:S05]  /*0ea0*/  BSYNC.RECONVERGENT B0 ;  /* 0x0000000000007941 */ /* 0x000fea0003800200 */
.L_x_65:
[----:B------:R-:W-:Y:S04]  /*0eb0*/  BSSY.RECONVERGENT B0, `(.L_x_67) ;  /* 0x000001a000007945 */ /* 0x000fe80003800200 */
[----:B------:R-:W-:Y:S05]  /*0ec0*/  @P0 BRA `(.L_x_68) ;  /* 0x0000000000600947 */ /* 0x000fea0003800000 */
[----:B------:R-:W-:Y:S01]  /*0ed0*/  IADD3 R14, PT, PT, R12, -0x100, RZ ;  /* 0xffffff000c0e7810 */ /* 0x000fe20007ffe0ff */
[----:B0-----:R-:W-:Y:S02]  /*0ee0*/  HFMA2 R15, -RZ, RZ, 0.96630859375, -0.0022525787353515625 ;  /* 0x3bbb989dff0f7431 */ /* 0x001fe400000001ff */
[----:B------:R-:W-:Y:S01]  /*0ef0*/  IMAD.MOV.U32 R18, RZ, RZ, 0x437c0000 ;  /* 0x437c0000ff127424 */ /* 0x000fe200078e00ff */
[----:B------:R-:W-:Y:S02]  /*0f00*/  MOV R19, RZ ;  /* 0x000000ff00137202 */ /* 0x000fe40000000f00 */
        /* <DEDUP_REMOVED lines=10> */
[----:B------:R-:W-:-:S04]  /*0fb0*/  FFMA R18, R15, UR11, -R10 ;  /* 0x0000000b0f127c23 */ /* 0x000fc8000800080a */
        /* <DEDUP_REMOVED lines=9> */
.L_x_68:
[----:B------:R-:W-:Y:S05]  /*1050*/  BSYNC.RECONVERGENT B0 ;  /* 0x0000000000007941 */ /* 0x000fea0003800200 */
.L_x_67:
[----:B------:R-:W-:Y:S04]  /*1060*/  BSSY.RECONVERGENT B0, `(.L_x_69) ;  /* 0x0000019000007945 */ /* 0x000fe80003800200 */
[----:B------:R-:W-:Y:S05]  /*1070*/  @P2 BRA `(.L_x_70) ;  /* 0x00000000005c2947 */ /* 0x000fea0003800000 */
[----:B01----:R-:W-:Y:S01]  /*1080*/  HFMA2 R15, -RZ, RZ, 0.96630859375, -0.0022525787353515625 ;  /* 0x3bbb989dff0f7431 */ /* 0x003fe200000001ff */
[----:B------:R-:W-:Y:S01]  /*1090*/  I2FP.F32.S32 R14, R12 ;  /* 0x0000000c000e7245 */ /* 0x000fe20000201400 */
[----:B------:R-:W-:Y:S01]  /*10a0*/  IMAD.MOV.U32 R18, RZ, RZ, 0x437c0000 ;  /* 0x437c0000ff127424 */ /* 0x000fe200078e00ff */
[----:B------:R-:W-:-:S03]  /*10b0*/  MOV R19, RZ ;  /* 0x000000ff00137202 */ /* 0x000fc60000000f00 */
        /* <DEDUP_REMOVED lines=19> */
.L_x_70:
[----:B------:R-:W-:Y:S05]  /*11f0*/  BSYNC.RECONVERGENT B0 ;  /* 0x0000000000007941 */ /* 0x000fea0003800200 */
.L_x_69:
[----:B------:R-:W-:Y:S04]  /*1200*/  BSSY.RECONVERGENT B0, `(.L_x_71) ;  /* 0x000001a000007945 */ /* 0x000fe80003800200 */
[----:B------:R-:W-:Y:S05]  /*1210*/  @P1 BRA `(.L_x_72) ;  /* 0x0000000000601947 */ /* 0x000fea0003800000 */
[----:B------:R-:W-:Y:S01]  /*1220*/  IADD3 R14, PT, PT, R12, 0x100, RZ ;  /* 0x000001000c0e7810 */ /* 0x000fe20007ffe0ff */
[----:B------:R-:W-:Y:S02]  /*1230*/  HFMA2 R18, -RZ, RZ, 3.7421875, 0 ;  /* 0x437c0000ff127431 */ /* 0x000fe400000001ff */
[----:B012---:R-:W-:Y:S01]  /*1240*/  IMAD.MOV.U32 R15, RZ, RZ, 0x3bbb989d ;  /* 0x3bbb989dff0f7424 */ /* 0x007fe200078e00ff */
[----:B------:R-:W-:Y:S01]  /*1250*/  I2FP.F32.S32 R14, R14 ;  /* 0x0000000e000e7245 */ /* 0x000fe20000201400 */
[----:B------:R-:W-:-:S04]  /*1260*/  IMAD.MOV.U32 R19, RZ, RZ, RZ ;  /* 0x000000ffff137224 */ /* 0x000fc800078e00ff */
        /* <DEDUP_REMOVED lines=15> */
[----:B------:R-:W-:-:S04]  /*1360*/  @P1 LOP3.LUT R21, R20, 0x80000, RZ, 0xfc, !PT ;  /* 0x0008000014151812 */ /* 0x000fc800078efcff */
[----:B------:R-:W-:-:S06]  /*1370*/  MOV R15, R21 ;  /* 0x00000015000f7202 */ /* 0x000fcc0000000f00 */
[----:B------:R-:W0:Y:S02]  /*1380*/  F2F.F32.F64 R15, R14 ;  /* 0x0000000e000f7310 */ /* 0x000e240000301000 */
[----:B0-----:R3:W-:Y:S02]  /*1390*/  STG.E desc[UR6][R6.64+0x200], R15 ;  /* 0x0002000f06007986 */ /* 0x0017e4000c101906 */
.L_x_72:
[----:B------:R-:W-:Y:S05]  /*13a0*/  BSYNC.RECONVERGENT B0 ;  /* 0x0000000000007941 */ /* 0x000fea0003800200 */
.L_x_71:
[----:B------:R-:W-:Y:S01]  /*13b0*/  VIADD R11, R11, 0x200 ;  /* 0x000002000b0b7836 */ /* 0x000fe20000000000 */
[----:B------:R-:W-:Y:S02]  /*13c0*/  IADD3 R12, PT, PT, R12, 0x400, RZ ;  /* 0x000004000c0c7810 */ /* 0x000fe40007ffe0ff */
[----:B------:R-:W-:Y:S01]  /*13d0*/  IADD3 R13, PT, PT, R13, 0x200, RZ ;  /* 0x000002000d0d7810 */ /* 0x000fe20007ffe0ff */
[----:B------:R-:W-:Y:S06]  /*13e0*/  @P3 BRA `(.L_x_73) ;  /* 0xfffffff8001c3947 */ /* 0x000fec000383ffff */
.L_x_64:
[----:B------:R-:W-:-:S13]  /*13f0*/  ISETP.NE.AND P0, PT, R2, RZ, PT ;  /* 0x000000ff0200720c */ /* 0x000fda0003f05270 */
[----:B------:R-:W-:Y:S05]  /*1400*/  @!P0 EXIT ;  /* 0x000000000000894d */ /* 0x000fea0003800000 */
[----:B------:R-:W4:Y:S01]  /*1410*/  LDCU UR4, c[0x0][0x3a0] ;  /* 0x00007400ff0477ac */ /* 0x000f220008000800 */
[----:B------:R-:W5:Y:S01]  /*1420*/  LDC.64 R4, c[0x0][0x398] ;  /* 0x0000e600ff047b82 */ /* 0x000f620000000a00 */
[----:B------:R-:W5:Y:S01]  /*1430*/  LDCU UR5, c[0x0][0x394] ;  /* 0x00007280ff0577ac */ /* 0x000f620008000800 */
[----:B------:R-:W5:Y:S06]  /*1440*/  LDCU.64 UR8, c[0x0][0x388] ;  /* 0x00007100ff0877ac */ /* 0x000f6c0008000a00 */
[----:B0123--:R-:W0:Y:S01]  /*1450*/  LDC R6, c[0x0][0x390] ;  /* 0x0000e400ff067b82 */ /* 0x00fe220000000800 */
[----:B----4-:R-:W-:-:S02]  /*1460*/  IADD3 R7, PT, PT, R3, UR4, R9 ;  /* 0x0000000403077c10 */ /* 0x010fc4000fffe009 */
[----:B------:R-:W-:-:S03]  /*1470*/  LEA R9, R8, R9, 0x7 ;  /* 0x0000000908097211 */ /* 0x000fc600078e38ff */
[----:B------:R-:W-:Y:S02]  /*1480*/  IMAD R7, R8, 0x80, R7 ;  /* 0x0000008008077824 */ /* 0x000fe400078e0207 */
[----:B-----5:R-:W-:Y:S01]  /*1490*/  IMAD.WIDE R4, R3, 0x4, R4 ;  /* 0x0000000403047825 */ /* 0x020fe200078e0204 */
[----:B------:R-:W-:Y:S02]  /*14a0*/  IADD3 R3, PT, PT, -R2, RZ, RZ ;  /* 0x000000ff02037210 */ /* 0x000fe40007ffe1ff */
[----:B------:R-:W-:-:S07]  /*14b0*/  LEA R2, R7, -UR5, 0x1 ;  /* 0x8000000507027c11 */ /* 0x000fce000f8e08ff */
.L_x_76:
[----:B------:R-:W-:Y:S01]  /*14c0*/  ISETP.GE.AND P0, PT, R9, R0, PT ;  /* 0x000000000900720c */ /* 0x000fe20003f06270 */
[----:B------:R-:W-:Y:S01]  /*14d0*/  VIADD R3, R3, 0x1 ;  /* 0x0000000103037836 */ /* 0x000fe20000000000 */
[----:B------:R-:W-:Y:S04]  /*14e0*/  BSSY.RECONVERGENT B0, `(.L_x_74) ;  /* 0x000001b000007945 */ /* 0x000fe80003800200 */
[----:B------:R-:W-:-:S07]  /*14f0*/  ISETP.NE.AND P1, PT, R3, RZ, PT ;  /* 0x000000ff0300720c */ /* 0x000fce0003f25270 */
[----:B-1----:R-:W-:Y:S06]  /*1500*/  @P0 BRA `(.L_x_75) ;  /* 0x0000000000600947 */ /* 0x002fec0003800000 */
[----:B------:R-:W-:Y:S01]  /*1510*/  HFMA2 R8, -RZ, RZ, 0.96630859375, -0.0022525787353515625 ;  /* 0x3bbb989dff087431 */ /* 0x000fe200000001ff */
[----:B------:R-:W-:Y:S02]  /*1520*/  I2FP.F32.S32 R7, R2 ;  /* 0x0000000200077245 */ /* 0x000fe40000201400 */
[----:B------:R-:W-:Y:S02]  /*1530*/  MOV R11, 0x437c0000 ;  /* 0x437c0000000b7802 */ /* 0x000fe40000000f00 */
[----:B------:R-:W-:Y:S01]  /*1540*/  MOV R12, RZ ;  /* 0x000000ff000c7202 */ /* 0x000fe20000000f00 */
[----:B------:R-:W-:-:S04]  /*1550*/  FMUL R7, R7, UR8 ;  /* 0x0000000807077c20 */ /* 0x000fc80008400000 */
[----:B------:R-:W-:-:S04]  /*1560*/  FFMA.SAT R8, R7, R8, 0.5 ;  /* 0x3f00000007087423 */ /* 0x000fc80000002008 */
[----:B------:R-:W-:-:S04]  /*1570*/  FFMA.RM R8, R8, R11, 12582913 ;  /* 0x4b40000108087423 */ /* 0x000fc8000000400b */
[C---:B------:R-:W-:Y:S01]  /*1580*/  FADD R10, R8.reuse, -12583039 ;  /* 0xcb40007f080a7421 */ /* 0x040fe20000000000 */
[----:B------:R-:W-:-:S03]  /*1590*/  IMAD.SHL.U32 R8, R8, 0x800000, RZ ;  /* 0x0080000008087824 */ /* 0x000fc600078e00ff */
[----:B------:R-:W-:-:S04]  /*15a0*/  FFMA R10, R7, 1.4426950216293334961, -R10 ;  /* 0x3fb8aa3b070a7823 */ /* 0x000fc8000000080a */
[----:B------:R-:W-:-:S06]  /*15b0*/  FFMA R7, R7, 1.925963033500011079e-08, R10 ;  /* 0x32a5706007077823 */ /* 0x000fcc000000000a */
[----:B------:R-:W1:Y:S02]  /*15c0*/  MUFU.EX2 R7, R7 ;  /* 0x0000000700077308 */ /* 0x000e640000000800 */
[----:B-1----:R-:W-:-:S04]  /*15d0*/  FMUL R11, R8, R7 ;  /* 0x00000007080b7220 */ /* 0x002fc80000400000 */
[----:B0-----:R-:W-:-:S04]  /*15e0*/  FFMA R8, R11, UR9, -R6 ;  /* 0x000000090b087c23 */ /* 0x001fc80008000806 */
[----:B------:R-:W0:Y:S02]  /*15f0*/  F2F.F64.F32 R10, R8 ;  /* 0x00000008000a7310 */ /* 0x000e240000201800 */
[----:B0-----:R-:W-:Y:S01]  /*1600*/  DSETP.MAX.AND P0, P2, RZ, R10, PT ;  /* 0x0000000aff00722a */ /* 0x001fe20003a0f000 */
[----:B------:R-:W-:-:S05]  /*1610*/  MOV R13, R11 ;  /* 0x0000000b000d7202 */ /* 0x000fca0000000f00 */
[C---:B------:R-:W-:Y:S02]  /*1620*/  FSEL R15, R12.reuse, R13, P0 ;  /* 0x0000000d0c0f7208 */ /* 0x040fe40000000000 */
[----:B------:R-:W-:-:S06]  /*1630*/  SEL R10, R12, R10, P0 ;  /* 0x0000000a0c0a7207 */ /* 0x000fcc0000000000 */
[----:B------:R-:W-:Y:S01]  /*1640*/  @P2 LOP3.LUT R15, R13, 0x80000, RZ, 0xfc, !PT ;  /* 0x000800000d0f2812 */ /* 0x000fe200078efcff */
[----:B------:R-:W-:-:S04]  /*1650*/  IMAD.WIDE R12, R9, 0x4, R4 ;  /* 0x00000004090c7825 */ /* 0x000fc800078e0204 */
[----:B------:R-:W-:-:S06]  /*1660*/  IMAD.MOV.U32 R11, RZ, RZ, R15 ;  /* 0x000000ffff0b7224 */ /* 0x000fcc00078e000f */
[----:B------:R-:W0:Y:S02]  /*1670*/  F2F.F32.F64 R11, R10 ;  /* 0x0000000a000b7310 */ /* 0x000e240000301000 */
[----:B0-----:R1:W-:Y:S02]  /*1680*/  STG.E desc[UR6][R12.64], R11 ;  /* 0x0000000b0c007986 */ /* 0x0013e4000c101906 */
.L_x_75:
[----:B------:R-:W-:Y:S05]  /*1690*/  BSYNC.RECONVERGENT B0 ;  /* 0x0000000000007941 */ /* 0x000fea0003800200 */
.L_x_74:
[----:B------:R-:W-:Y:S05]  /*16a0*/  @!P1 EXIT ;  /* 0x000000000000994d */ /* 0x000fea0003800000 */
[----:B------:R-:W-:Y:S02]  /*16b0*/  IADD3 R9, PT, PT, R9, 0x80, RZ ;  /* 0x0000008009097810 */ /* 0x000fe40007ffe0ff */
[----:B------:R-:W-:Y:S01]  /*16c0*/  IADD3 R2, PT, PT, R2, 0x100, RZ ;  /* 0x0000010002027810 */ /* 0x000fe20007ffe0ff */
[----:B------:R-:W-:Y:S06]  /*16d0*/  BRA `(.L_x_76) ;  /* 0xfffffffc00787947 */ /* 0x000fec000383ffff */
.L_x_77:
        /* <DEDUP_REMOVED lines=10> */
.L_x_84:


//--------------------- .text._ZN3cub18CUB_300001_SM_10006detail8for_each13static_kernelINS2_12policy_hub_t12policy_500_tEmN6thrust24THRUST_300001_SM_1000_NS8cuda_cub20__uninitialized_fill7functorINS7_10device_ptrIfEEfEEEEvT0_T1_ --------------------------
	.section	.text._ZN3cub18CUB_300001_SM_10006detail8for_each13static_kernelINS2_12policy_hub_t12policy_500_tEmN6thrust24THRUST_300001_SM_1000_NS8cuda_cub20__uninitialized_fill7functorINS7_10device_ptrIfEEfEEEEvT0_T1_,"ax",@progbits
	.align	128
        .global         _ZN3cub18CUB_300001_SM_10006detail8for_each13static_kernelINS2_12policy_hub_t12policy_500_tEmN6thrust24THRUST_300001_SM_1000_NS8cuda_cub20__uninitialized_fill7functorINS7_10device_ptrIfEEfEEEEvT0_T1_
        .type           _ZN3cub18CUB_300001_SM_10006detail8for_each13static_kernelINS2_12policy_hub_t12policy_500_tEmN6thrust24THRUST_300001_SM_1000_NS8cuda_cub20__uninitialized_fill7functorINS7_10device_ptrIfEEfEEEEvT0_T1_,@function
        .size           _ZN3cub18CUB_300001_SM_10006detail8for_each13static_kernelINS2_12policy_hub_t12policy_500_tEmN6thrust24THRUST_300001_SM_1000_NS8cuda_cub20__uninitialized_fill7functorINS7_10device_ptrIfEEfEEEEvT0_T1_,(.L_x_85 - _ZN3cub18CUB_300001_SM_10006detail8for_each13static_kernelINS2_12policy_hub_t12policy_500_tEmN6thrust24THRUST_300001_SM_1000_NS8cuda_cub20__uninitialized_fill7functorINS7_10device_ptrIfEEfEEEEvT0_T1_)
        .other          _ZN3cub18CUB_300001_SM_10006detail8for_each13static_kernelINS2_12policy_hub_t12policy_500_tEmN6thrust24THRUST_300001_SM_1000_NS8cuda_cub20__uninitialized_fill7functorINS7_10device_ptrIfEEfEEEEvT0_T1_,@"STO_CUDA_ENTRY STV_DEFAULT"
_ZN3cub18CUB_300001_SM_10006detail8for_each13static_kernelINS2_12policy_hub_t12policy_500_tEmN6thrust24THRUST_300001_SM_1000_NS8cuda_cub20__uninitialized_fill7functorINS7_10device_ptrIfEEfEEEEvT0_T1_:
.text._ZN3cub18CUB_300001_SM_10006detail8for_each13static_kernelINS2_12policy_hub_t12policy_500_tEmN6thrust24THRUST_300001_SM_1000_NS8cuda_cub20__uninitialized_fill7functorINS7_10device_ptrIfEEfEEEEvT0_T1_:
[----:B------:R-:W-:Y:S08]  /*0000*/  LDC R1, c[0x0][0x37c] ;  /* 0x0000df00ff017b82 */ /* 0x000ff00000000800 */
[----:B------:R-:W0:Y:S01]  /*0010*/  S2UR UR4, SR_CTAID.X ;  /* 0x00000000000479c3 */ /* 0x000e220000002500 */
[----:B------:R-:W1:Y:S01]  /*0020*/  LDCU.64 UR6, c[0x0][0x380] ;  /* 0x00007000ff0677ac */ /* 0x000e620008000a00 */
[----:B------:R-:W2:Y:S01]  /*0030*/  LDCU.64 UR8, c[0x0][0x358] ;  /* 0x00006b00ff0877ac */ /* 0x000ea20008000a00 */
[----:B0-----:R-:W-:-:S04]  /*0040*/  UIMAD.WIDE.U32 UR4, UR4, 0x200, URZ ;  /* 0x00000200040478a5 */ /* 0x001fc8000f8e00ff */
[----:B-1----:R-:W-:-:S04]  /*0050*/  UIADD3 UR6, UP0, UPT, -UR4, UR6, URZ ;  /* 0x0000000604067290 */ /* 0x002fc8000ff1e1ff */
[----:B------:R-:W-:Y:S02]  /*0060*/  UIADD3.X UR7, UPT, UPT, ~UR5, UR7, URZ, UP0, !UPT ;  /* 0x0000000705077290 */ /* 0x000fe400087fe5ff */
[----:B------:R-:W-:-:S04]  /*0070*/  UISETP.GE.U32.AND UP0, UPT, UR6, 0x200, UPT ;  /* 0x000002000600788c */ /* 0x000fc8000bf06070 */
[----:B------:R-:W-:-:S09]  /*0080*/  UISETP.GE.U32.AND.EX UP0, UPT, UR7, URZ, UPT, UP0 ;  /* 0x000000ff0700728c */ /* 0x000fd2000bf06100 */
[----:B--2---:R-:W-:Y:S05]  /*0090*/  BRA.U !UP0, `(.L_x_78) ;  /* 0x0000000108287547 */ /* 0x004fea000b800000 */
[----:B------:R-:W0:Y:S01]  /*00a0*/  S2R R0, SR_TID.X ;  /* 0x0000000000007919 */ /* 0x000e220000002100 */
[----:B------:R-:W1:Y:S01]  /*00b0*/  LDCU.64 UR6, c[0x0][0x388] ;  /* 0x00007100ff0677ac */ /* 0x000e620008000a00 */
[----:B------:R-:W2:Y:S01]  /*00c0*/  LDC R5, c[0x0][0x390] ;  /* 0x0000e400ff057b82 */ /* 0x000ea20000000800 */
[----:B0-----:R-:W-:-:S05]  /*00d0*/  IADD3 R0, P0, PT, R0, UR4, RZ ;  /* 0x0000000400007c10 */ /* 0x001fca000ff1e0ff */
[----:B------:R-:W-:Y:S01]  /*00e0*/  IMAD.X R3, RZ, RZ, UR5, P0 ;  /* 0x00000005ff037e24 */ /* 0x000fe200080e06ff */
[----:B-1----:R-:W-:-:S04]  /*00f0*/  LEA R2, P0, R0, UR6, 0x2 ;  /* 0x0000000600027c11 */ /* 0x002fc8000f8010ff */
[----:B------:R-:W-:-:S05]  /*0100*/  LEA.HI.X R3, R0, UR7, R3, 0x2, P0 ;  /* 0x0000000700037c11 */ /* 0x000fca00080f1403 */
[----:B--2---:R-:W-:Y:S04]  /*0110*/  STG.E desc[UR8][R2.64], R5 ;  /* 0x0000000502007986 */ /* 0x004fe8000c101908 */
[----:B------:R-:W-:Y:S01]  /*0120*/  STG.E desc[UR8][R2.64+0x400], R5 ;  /* 0x0004000502007986 */ /* 0x000fe2000c101908 */
[----:B------:R-:W-:Y:S05]  /*0130*/  EXIT ;  /* 0x000000000000794d */ /* 0x000fea0003800000 */
.L_x_78:
[----:B------:R-:W0:Y:S01]  /*0140*/  S2R R0, SR_TID.X ;  /* 0x0000000000007919 */ /* 0x000e220000002100 */
[----:B------:R-:W-:Y:S01]  /*0150*/  IMAD.U32 R2, RZ, RZ, UR7 ;  /* 0x00000007ff027e24 */ /* 0x000fe2000f8e00ff */
[----:B------:R-:W1:Y:S01]  /*0160*/  LDCU.64 UR10, c[0x0][0x388] ;  /* 0x00007100ff0a77ac */ /* 0x000e620008000a00 */
[----:B------:R-:W-:Y:S01]  /*0170*/  IMAD.U32 R4, RZ, RZ, UR7 ;  /* 0x00000007ff047e24 */ /* 0x000fe2000f8e00ff */
[----:B0-----:R-:W-:-:S04]  /*0180*/  ISETP.LT.U32.AND P0, PT, R0, UR6, PT ;  /* 0x0000000600007c0c */ /* 0x001fc8000bf01070 */
[----:B------:R-:W-:Y:S01]  /*0190*/  ISETP.GT.U32.AND.EX P0, PT, R2, RZ, PT, P0 ;  /* 0x000000ff0200720c */ /* 0x000fe20003f04100 */
[C---:B------:R-:W-:Y:S01]  /*01a0*/  VIADD R2, R0.reuse, 0x100 ;  /* 0x0000010000027836 */ /* 0x040fe20000000000 */
[----:B------:R-:W-:-:S04]  /*01b0*/  IADD3 R0, P2, PT, R0, UR4, RZ ;  /* 0x0000000400007c10 */ /* 0x000fc8000ff5e0ff */
[----:B------:R-:W-:Y:S01]  /*01c0*/  ISETP.LT.U32.AND P1, PT, R2, UR6, PT ;  /* 0x0000000602007c0c */ /* 0x000fe2000bf21070 */
[----:B------:R-:W-:Y:S01]  /*01d0*/  IMAD.X R3, RZ, RZ, UR5, P2 ;  /* 0x00000005ff037e24 */ /* 0x000fe200090e06ff */
[----:B-1----:R-:W-:Y:S02]  /*01e0*/  LEA R2, P2, R0, UR10, 0x2 ;  /* 0x0000000a00027c11 */ /* 0x002fe4000f8410ff */
[----:B------:R-:W-:Y:S02]  /*01f0*/  ISETP.GT.U32.AND.EX P1, PT, R4, RZ, PT, P1 ;  /* 0x000000ff0400720c */ /* 0x000fe40003f24110 */
[----:B------:R-:W-:Y:S01]  /*0200*/  LEA.HI.X R3, R0, UR11, R3, 0x2, P2 ;  /* 0x0000000b00037c11 */ /* 0x000fe200090f1403 */
[----:B------:R-:W0:Y:S04]  /*0210*/  @P0 LDC R5, c[0x0][0x390] ;  /* 0x0000e400ff050b82 */ /* 0x000e280000000800 */
[----:B0-----:R0:W-:Y:S06]  /*0220*/  @P0 STG.E desc[UR8][R2.64], R5 ;  /* 0x0000000502000986 */ /* 0x0011ec000c101908 */
[----:B------:R-:W-:Y:S05]  /*0230*/  @!P1 EXIT ;  /* 0x000000000000994d */ /* 0x000fea0003800000 */
[----:B0-----:R-:W0:Y:S02]  /*0240*/  LDC R5, c[0x0][0x390] ;  /* 0x0000e400ff057b82 */ /* 0x001e240000000800 */
[----:B0-----:R-:W-:Y:S01]  /*0250*/  STG.E desc[UR8][R2.64+0x400], R5 ;  /* 0x0004000502007986 */ /* 0x001fe2000c101908 */
[----:B------:R-:W-:Y:S05]  /*0260*/  EXIT ;  /* 0x000000000000794d */ /* 0x000fea0003800000 */
.L_x_79:
        /* <DEDUP_REMOVED lines=9> */
.L_x_85:


//--------------------- .text._ZN3cub18CUB_300001_SM_10006detail11EmptyKernelIvEEvv --------------------------
	.section	.text._ZN3cub18CUB_300001_SM_10006detail11EmptyKernelIvEEvv,"ax",@progbits
	.align	128
        .global         _ZN3cub18CUB_300001_SM_10006detail11EmptyKernelIvEEvv
        .type           _ZN3cub18CUB_300001_SM_10006detail11EmptyKernelIvEEvv,@function
        .size           _ZN3cub18CUB_300001_SM_10006detail11EmptyKernelIvEEvv,(.L_x_86 - _ZN3cub18CUB_300001_SM_10006detail11EmptyKernelIvEEvv)
        .other          _ZN3cub18CUB_300001_SM_10006detail11EmptyKernelIvEEvv,@"STO_CUDA_ENTRY STV_DEFAULT"
_ZN3cub18CUB_300001_SM_10006detail11EmptyKernelIvEEvv:
.text._ZN3cub18CUB_300001_SM_10006detail11EmptyKernelIvEEvv:
[----:B------:R-:W-:Y:S01]  /*0000*/  LDC R1, c[0x0][0x37c] ;  /* 0x0000df00ff017b82 */ /* 0x000fe20000000800 */
[----:B------:R-:W-:Y:S05]  /*0010*/  EXIT ;  /* 0x000000000000794d */ /* 0x000fea0003800000 */
.L_x_80:
        /* <DEDUP_REMOVED lines=14> */
.L_x_86:


//--------------------- .nv.shared.reserved.0     --------------------------
	.section	.nv.shared.reserved.0,"aw",@nobits
	.weak		__nv_reservedSMEM_offset_0_alias
	.size		__nv_reservedSMEM_offset_0_alias, 0, 64
	.other		__nv_reservedSMEM_offset_0_alias,@"STO_CUDA_RESERVED_SHARED STV_DEFAULT"
__nv_reservedSMEM_offset_0_alias:
	.zero		0
	.zero		64


//--------------------- .nv.global                --------------------------
	.section	.nv.global,"aw",@nobits
.nv.global:
	.type		_ZN34_INTERNAL_d35e4d2f_4_k_cu_04f955af6thrust24THRUST_300001_SM_1000_NS3seqE,@object
	.size		_ZN34_INTERNAL_d35e4d2f_4_k_cu_04f955af6thrust24THRUST_300001_SM_1000_NS3seqE,(_ZN34_INTERNAL_d35e4d2f_4_k_cu_04f955af4cuda3std3__48in_placeE - _ZN34_INTERNAL_d35e4d2f_4_k_cu_04f955af6thrust24THRUST_300001_SM_1000_NS3seqE)
_ZN34_INTERNAL_d35e4d2f_4_k_cu_04f955af6thrust24THRUST_300001_SM_1000_NS3seqE:
	.zero		1
	.type		_ZN34_INTERNAL_d35e4d2f_4_k_cu_04f955af4cuda3std3__48in_placeE,@object
	.size		_ZN34_INTERNAL_d35e4d2f_4_k_cu_04f955af4cuda3std3__48in_placeE,(_ZN34_INTERNAL_d35e4d2f_4_k_cu_04f955af4cuda3std6ranges3__45__cpo4sizeE - _ZN34_INTERNAL_d35e4d2f_4_k_cu_04f955af4cuda3std3__48in_placeE)
_ZN34_INTERNAL_d35e4d2f_4_k_cu_04f955af4cuda3std3__48in_placeE:
	.zero		1
	.type		_ZN34_INTERNAL_d35e4d2f_4_k_cu_04f955af4cuda3std6ranges3__45__cpo4sizeE,@object
	.size		_ZN34_INTERNAL_d35e4d2f_4_k_cu_04f955af4cuda3std6ranges3__45__cpo4sizeE,(_ZN34_INTERNAL_d35e4d2f_4_k_cu_04f955af6thrust24THRUST_300001_SM_1000_NS12placeholders2_3E - _ZN34_INTERNAL_d35e4d2f_4_k_cu_04f955af4cuda3std6ranges3__45__cpo4sizeE)
_ZN34_INTERNAL_d35e4d2f_4_k_cu_04f955af4cuda3std6ranges3__45__cpo4sizeE:
	.zero		1
	.type		_ZN34_INTERNAL_d35e4d2f_4_k_cu_04f955af6thrust24THRUST_300001_SM_1000_NS12placeholders2_3E,@object
	.size		_ZN34_INTERNAL_d35e4d2f_4_k_cu_04f955af6thrust24THRUST_300001_SM_1000_NS12placeholders2_3E,(_ZN34_INTERNAL_d35e4d2f_4_k_cu_04f955af4cuda3std3__45__cpo6cbeginE - _ZN34_INTERNAL_d35e4d2f_4_k_cu_04f955af6thrust24THRUST_300001_SM_1000_NS12placeholders2_3E)
_ZN34_INTERNAL_d35e4d2f_4_k_cu_04f955af6thrust24THRUST_300001_SM_1000_NS12placeholders2_3E:
	.zero		1
	.type		_ZN34_INTERNAL_d35e4d2f_4_k_cu_04f955af4cuda3std3__45__cpo6cbeginE,@object
	.size		_ZN34_INTERNAL_d35e4d2f_4_k_cu_04f955af4cuda3std3__45__cpo6cbeginE,(_ZN34_INTERNAL_d35e4d2f_4_k_cu_04f955af4cuda3std6ranges3__45__cpo6cbeginE - _ZN34_INTERNAL_d35e4d2f_4_k_cu_04f955af4cuda3std3__45__cpo6cbeginE)
_ZN34_INTERNAL_d35e4d2f_4_k_cu_04f955af4cuda3std3__45__cpo6cbeginE:
	.zero		1
	.type		_ZN34_INTERNAL_d35e4d2f_4_k_cu_04f955af4cuda3std6ranges3__45__cpo6cbeginE,@object
	.size		_ZN34_INTERNAL_d35e4d2f_4_k_cu_04f955af4cuda3std6ranges3__45__cpo6cbeginE,(_ZN34_INTERNAL_d35e4d2f_4_k_cu_04f955af6thrust24THRUST_300001_SM_1000_NS12placeholders2_7E - _ZN34_INTERNAL_d35e4d2f_4_k_cu_04f955af4cuda3std6ranges3__45__cpo6cbeginE)
_ZN34_INTERNAL_d35e4d2f_4_k_cu_04f955af4cuda3std6ranges3__45__cpo6cbeginE:
	.zero		1
	.type		_ZN34_INTERNAL_d35e4d2f_4_k_cu_04f955af6thrust24THRUST_300001_SM_1000_NS12placeholders2_7E,@object
	.size		_ZN34_INTERNAL_d35e4d2f_4_k_cu_04f955af6thrust24THRUST_300001_SM_1000_NS12placeholders2_7E,(_ZN34_INTERNAL_d35e4d2f_4_k_cu_04f955af4cuda3std3__45__cpo7crbeginE - _ZN34_INTERNAL_d35e4d2f_4_k_cu_04f955af6thrust24THRUST_300001_SM_1000_NS12placeholders2_7E)
_ZN34_INTERNAL_d35e4d2f_4_k_cu_04f955af6thrust24THRUST_300001_SM_1000_NS12placeholders2_7E:
	.zero		1
	.type		_ZN34_INTERNAL_d35e4d2f_4_k_cu_04f955af4cuda3std3__45__cpo7crbeginE,@object
	.size		_ZN34_INTERNAL_d35e4d2f_4_k_cu_04f955af4cuda3std3__45__cpo7crbeginE,(_ZN34_INTERNAL_d35e4d2f_4_k_cu_04f955af4cuda3std6ranges3__45__cpo4nextE - _ZN34_INTERNAL_d35e4d2f_4_k_cu_04f955af4cuda3std3__45__cpo7crbeginE)
_ZN34_INTERNAL_d35e4d2f_4_k_cu_04f955af4cuda3std3__45__cpo7crbeginE:
	.zero		1
	.type		_ZN34_INTERNAL_d35e4d2f_4_k_cu_04f955af4cuda3std6ranges3__45__cpo4nextE,@object
	.size		_ZN34_INTERNAL_d35e4d2f_4_k_cu_04f955af4cuda3std6ranges3__45__cpo4nextE,(_ZN34_INTERNAL_d35e4d2f_4_k_cu_04f955af4cuda3std6ranges3__45__cpo4swapE - _ZN34_INTERNAL_d35e4d2f_4_k_cu_04f955af4cuda3std6ranges3__45__cpo4nextE)
_ZN34_INTERNAL_d35e4d2f_4_k_cu_04f955af4cuda3std6ranges3__45__cpo4nextE:
	.zero		1
	.type		_ZN34_INTERNAL_d35e4d2f_4_k_cu_04f955af4cuda3std6ranges3__45__cpo4swapE,@object
	.size		_ZN34_INTERNAL_d35e4d2f_4_k_cu_04f955af4cuda3std6ranges3__45__cpo4swapE,(_ZN34_INTERNAL_d35e4d2f_4_k_cu_04f955af6thrust24THRUST_300001_SM_1000_NS8cuda_cub10par_nosyncE - _ZN34_INTERNAL_d35e4d2f_4_k_cu_04f955af4cuda3std6ranges3__45__cpo4swapE)
_ZN34_INTERNAL_d35e4d2f_4_k_cu_04f955af4cuda3std6ranges3__45__cpo4swapE:
	.zero		1
	.type		_ZN34_INTERNAL_d35e4d2f_4_k_cu_04f955af6thrust24THRUST_300001_SM_1000_NS8cuda_cub10par_nosyncE,@object
	.size		_ZN34_INTERNAL_d35e4d2f_4_k_cu_04f955af6thrust24THRUST_300001_SM_1000_NS8cuda_cub10par_nosyncE,(_ZN34_INTERNAL_d35e4d2f_4_k_cu_04f955af6thrust24THRUST_300001_SM_1000_NS12placeholders2_9E - _ZN34_INTERNAL_d35e4d2f_4_k_cu_04f955af6thrust24THRUST_300001_SM_1000_NS8cuda_cub10par_nosyncE)
_ZN34_INTERNAL_d35e4d2f_4_k_cu_04f955af6thrust24THRUST_300001_SM_1000_NS8cuda_cub10par_nosyncE:
	.zero		1
	.type		_ZN34_INTERNAL_d35e4d2f_4_k_cu_04f955af6thrust24THRUST_300001_SM_1000_NS12placeholders2_9E,@object
	.size		_ZN34_INTERNAL_d35e4d2f_4_k_cu_04f955af6thrust24THRUST_300001_SM_1000_NS12placeholders2_9E,(_ZN34_INTERNAL_d35e4d2f_4_k_cu_04f955af4cuda3std3__436_GLOBAL__N__d35e4d2f_4_k_cu_04f955af6ignoreE - _ZN34_INTERNAL_d35e4d2f_4_k_cu_04f955af6thrust24THRUST_300001_SM_1000_NS12placeholders2_9E)
_ZN34_INTERNAL_d35e4d2f_4_k_cu_04f955af6thrust24THRUST_300001_SM_1000_NS12placeholders2_9E:
	.zero		1
	.type		_ZN34_INTERNAL_d35e4d2f_4_k_cu_04f955af4cuda3std3__436_GLOBAL__N__d35e4d2f_4_k_cu_04f955af6ignoreE,@object
	.size		_ZN34_INTERNAL_d35e4d2f_4_k_cu_04f955af4cuda3std3__436_GLOBAL__N__d35e4d2f_4_k_cu_04f955af6ignoreE,(_ZN34_INTERNAL_d35e4d2f_4_k_cu_04f955af4cuda3std6ranges3__45__cpo4dataE - _ZN34_INTERNAL_d35e4d2f_4_k_cu_04f955af4cuda3std3__436_GLOBAL__N__d35e4d2f_4_k_cu_04f955af6ignoreE)
_ZN34_INTERNAL_d35e4d2f_4_k_cu_04f955af4cuda3std3__436_GLOBAL__N__d35e4d2f_4_k_cu_04f955af6ignoreE:
	.zero		1
	.type		_ZN34_INTERNAL_d35e4d2f_4_k_cu_04f955af4cuda3std6ranges3__45__cpo4dataE,@object
	.size		_ZN34_INTERNAL_d35e4d2f_4_k_cu_04f955af4cuda3std6ranges3__45__cpo4dataE,(_ZN34_INTERNAL_d35e4d2f_4_k_cu_04f955af6thrust24THRUST_300001_SM_1000_NS12placeholders2_1E - _ZN34_INTERNAL_d35e4d2f_4_k_cu_04f955af4cuda3std6ranges3__45__cpo4dataE)
_ZN34_INTERNAL_d35e4d2f_4_k_cu_04f955af4cuda3std6ranges3__45__cpo4dataE:
	.zero		1
	.type		_ZN34_INTERNAL_d35e4d2f_4_k_cu_04f955af6thrust24THRUST_300001_SM_1000_NS12placeholders2_1E,@object
	.size		_ZN34_INTERNAL_d35e4d2f_4_k_cu_04f955af6thrust24THRUST_300001_SM_1000_NS12placeholders2_1E,(_ZN34_INTERNAL_d35e4d2f_4_k_cu_04f955af4cuda3std3__45__cpo5beginE - _ZN34_INTERNAL_d35e4d2f_4_k_cu_04f955af6thrust24THRUST_300001_SM_1000_NS12placeholders2_1E)
_ZN34_INTERNAL_d35e4d2f_4_k_cu_04f955af6thrust24THRUST_300001_SM_1000_NS12placeholders2_1E:
	.zero		1
	.type		_ZN34_INTERNAL_d35e4d2f_4_k_cu_04f955af4cuda3std3__45__cpo5beginE,@object
	.size		_ZN34_INTERNAL_d35e4d2f_4_k_cu_04f955af4cuda3std3__45__cpo5beginE,(_ZN34_INTERNAL_d35e4d2f_4_k_cu_04f955af4cuda3std6ranges3__45__cpo5beginE - _ZN34_INTERNAL_d35e4d2f_4_k_cu_04f955af4cuda3std3__45__cpo5beginE)
_ZN34_INTERNAL_d35e4d2f_4_k_cu_04f955af4cuda3std3__45__cpo5beginE:
	.zero		1
	.type		_ZN34_INTERNAL_d35e4d2f_4_k_cu_04f955af4cuda3std6ranges3__45__cpo5beginE,@object
	.size		_ZN34_INTERNAL_d35e4d2f_4_k_cu_04f955af4cuda3std6ranges3__45__cpo5beginE,(_ZN34_INTERNAL_d35e4d2f_4_k_cu_04f955af6thrust24THRUST_300001_SM_1000_NS12placeholders2_5E - _ZN34_INTERNAL_d35e4d2f_4_k_cu_04f955af4cuda3std6ranges3__45__cpo5beginE)
_ZN34_INTERNAL_d35e4d2f_4_k_cu_04f955af4cuda3std6ranges3__45__cpo5beginE:
	.zero		1
	.type		_ZN34_INTERNAL_d35e4d2f_4_k_cu_04f955af6thrust24THRUST_300001_SM_1000_NS12placeholders2_5E,@object
	.size		_ZN34_INTERNAL_d35e4d2f_4_k_cu_04f955af6thrust24THRUST_300001_SM_1000_NS12placeholders2_5E,(_ZN34_INTERNAL_d35e4d2f_4_k_cu_04f955af4cuda3std3__45__cpo6rbeginE - _ZN34_INTERNAL_d35e4d2f_4_k_cu_04f955af6thrust24THRUST_300001_SM_1000_NS12placeholders2_5E)
_ZN34_INTERNAL_d35e4d2f_4_k_cu_04f955af6thrust24THRUST_300001_SM_1000_NS12placeholders2_5E:
	.zero		1
	.type		_ZN34_INTERNAL_d35e4d2f_4_k_cu_04f955af4cuda3std3__45__cpo6rbeginE,@object
	.size		_ZN34_INTERNAL_d35e4d2f_4_k_cu_04f955af4cuda3std3__45__cpo6rbeginE,(_ZN34_INTERNAL_d35e4d2f_4_k_cu_04f955af4cuda3std6ranges3__45__cpo7advanceE - _ZN34_INTERNAL_d35e4d2f_4_k_cu_04f955af4cuda3std3__45__cpo6rbeginE)
_ZN34_INTERNAL_d35e4d2f_4_k_cu_04f955af4cuda3std3__45__cpo6rbeginE:
	.zero		1
	.type		_ZN34_INTERNAL_d35e4d2f_4_k_cu_04f955af4cuda3std6ranges3__45__cpo7advanceE,@object
	.size		_ZN34_INTERNAL_d35e4d2f_4_k_cu_04f955af4cuda3std6ranges3__45__cpo7advanceE,(_ZN34_INTERNAL_d35e4d2f_4_k_cu_04f955af4cuda3std3__47nulloptE - _ZN34_INTERNAL_d35e4d2f_4_k_cu_04f955af4cuda3std6ranges3__45__cpo7advanceE)
_ZN34_INTERNAL_d35e4d2f_4_k_cu_04f955af4cuda3std6ranges3__45__cpo7advanceE:
	.zero		1
	.type		_ZN34_INTERNAL_d35e4d2f_4_k_cu_04f955af4cuda3std3__47nulloptE,@object
	.size		_ZN34_INTERNAL_d35e4d2f_4_k_cu_04f955af4cuda3std3__47nulloptE,(_ZN34_INTERNAL_d35e4d2f_4_k_cu_04f955af4cuda3std6ranges3__45__cpo8distanceE - _ZN34_INTERNAL_d35e4d2f_4_k_cu_04f955af4cuda3std3__47nulloptE)
_ZN34_INTERNAL_d35e4d2f_4_k_cu_04f955af4cuda3std3__47nulloptE:
	.zero		1
	.type		_ZN34_INTERNAL_d35e4d2f_4_k_cu_04f955af4cuda3std6ranges3__45__cpo8distanceE,@object
	.size		_ZN34_INTERNAL_d35e4d2f_4_k_cu_04f955af4cuda3std6ranges3__45__cpo8distanceE,(_ZN34_INTERNAL_d35e4d2f_4_k_cu_04f955af6thrust24THRUST_300001_SM_1000_NS12placeholders3_10E - _ZN34_INTERNAL_d35e4d2f_4_k_cu_04f955af4cuda3std6ranges3__45__cpo8distanceE)
_ZN34_INTERNAL_d35e4d2f_4_k_cu_04f955af4cuda3std6ranges3__45__cpo8distanceE:
	.zero		1
	.type		_ZN34_INTERNAL_d35e4d2f_4_k_cu_04f955af6thrust24THRUST_300001_SM_1000_NS12placeholders3_10E,@object
	.size		_ZN34_INTERNAL_d35e4d2f_4_k_cu_04f955af6thrust24THRUST_300001_SM_1000_NS12placeholders3_10E,(_ZN34_INTERNAL_d35e4d2f_4_k_cu_04f955af4cuda3std3__419piecewise_constructE - _ZN34_INTERNAL_d35e4d2f_4_k_cu_04f955af6thrust24THRUST_300001_SM_1000_NS12placeholders3_10E)
_ZN34_INTERNAL_d35e4d2f_4_k_cu_04f955af6thrust24THRUST_300001_SM_1000_NS12placeholders3_10E:
	.zero		1
	.type		_ZN34_INTERNAL_d35e4d2f_4_k_cu_04f955af4cuda3std3__419piecewise_constructE,@object
	.size		_ZN34_INTERNAL_d35e4d2f_4_k_cu_04f955af4cuda3std3__419piecewise_constructE,(_ZN34_INTERNAL_d35e4d2f_4_k_cu_04f955af4cuda3std6ranges3__45__cpo5cdataE - _ZN34_INTERNAL_d35e4d2f_4_k_cu_04f955af4cuda3std3__419piecewise_constructE)
_ZN34_INTERNAL_d35e4d2f_4_k_cu_04f955af4cuda3std3__419piecewise_constructE:
	.zero		1
	.type		_ZN34_INTERNAL_d35e4d2f_4_k_cu_04f955af4cuda3std6ranges3__45__cpo5cdataE,@object
	.size		_ZN34_INTERNAL_d35e4d2f_4_k_cu_04f955af4cuda3std6ranges3__45__cpo5cdataE,(_ZN34_INTERNAL_d35e4d2f_4_k_cu_04f955af6thrust24THRUST_300001_SM_1000_NS12placeholders2_2E - _ZN34_INTERNAL_d35e4d2f_4_k_cu_04f955af4cuda3std6ranges3__45__cpo5cdataE)
_ZN34_INTERNAL_d35e4d2f_4_k_cu_04f955af4cuda3std6ranges3__45__cpo5cdataE:
	.zero		1
	.type		_ZN34_INTERNAL_d35e4d2f_4_k_cu_04f955af6thrust24THRUST_300001_SM_1000_NS12placeholders2_2E,@object
	.size		_ZN34_INTERNAL_d35e4d2f_4_k_cu_04f955af6thrust24THRUST_300001_SM_1000_NS12placeholders2_2E,(_ZN34_INTERNAL_d35e4d2f_4_k_cu_04f955af4cuda3std3__45__cpo3endE - _ZN34_INTERNAL_d35e4d2f_4_k_cu_04f955af6thrust24THRUST_300001_SM_1000_NS12placeholders2_2E)
_ZN34_INTERNAL_d35e4d2f_4_k_cu_04f955af6thrust24THRUST_300001_SM_1000_NS12placeholders2_2E:
	.zero		1
	.type		_ZN34_INTERNAL_d35e4d2f_4_k_cu_04f955af4cuda3std3__45__cpo3endE,@object
	.size		_ZN34_INTERNAL_d35e4d2f_4_k_cu_04f955af4cuda3std3__45__cpo3endE,(_ZN34_INTERNAL_d35e4d2f_4_k_cu_04f955af4cuda3std6ranges3__45__cpo3endE - _ZN34_INTERNAL_d35e4d2f_4_k_cu_04f955af4cuda3std3__45__cpo3endE)
_ZN34_INTERNAL_d35e4d2f_4_k_cu_04f955af4cuda3std3__45__cpo3endE:
	.zero		1
	.type		_ZN34_INTERNAL_d35e4d2f_4_k_cu_04f955af4cuda3std6ranges3__45__cpo3endE,@object
	.size		_ZN34_INTERNAL_d35e4d2f_4_k_cu_04f955af4cuda3std6ranges3__45__cpo3endE,(_ZN34_INTERNAL_d35e4d2f_4_k_cu_04f955af6thrust24THRUST_300001_SM_1000_NS12placeholders2_6E - _ZN34_INTERNAL_d35e4d2f_4_k_cu_04f955af4cuda3std6ranges3__45__cpo3endE)
_ZN34_INTERNAL_d35e4d2f_4_k_cu_04f955af4cuda3std6ranges3__45__cpo3endE:
	.zero		1
	.type		_ZN34_INTERNAL_d35e4d2f_4_k_cu_04f955af6thrust24THRUST_300001_SM_1000_NS12placeholders2_6E,@object
	.size		_ZN34_INTERNAL_d35e4d2f_4_k_cu_04f955af6thrust24THRUST_300001_SM_1000_NS12placeholders2_6E,(_ZN34_INTERNAL_d35e4d2f_4_k_cu_04f955af4cuda3std3__45__cpo4rendE - _ZN34_INTERNAL_d35e4d2f_4_k_cu_04f955af6thrust24THRUST_300001_SM_1000_NS12placeholders2_6E)
_ZN34_INTERNAL_d35e4d2f_4_k_cu_04f955af6thrust24THRUST_300001_SM_1000_NS12placeholders2_6E:
	.zero		1
	.type		_ZN34_INTERNAL_d35e4d2f_4_k_cu_04f955af4cuda3std3__45__cpo4rendE,@object
	.size		_ZN34_INTERNAL_d35e4d2f_4_k_cu_04f955af4cuda3std3__45__cpo4rendE,(_ZN34_INTERNAL_d35e4d2f_4_k_cu_04f955af4cuda3std6ranges3__45__cpo9iter_swapE - _ZN34_INTERNAL_d35e4d2f_4_k_cu_04f955af4cuda3std3__45__cpo4rendE)
_ZN34_INTERNAL_d35e4d2f_4_k_cu_04f955af4cuda3std3__45__cpo4rendE:
	.zero		1
	.type		_ZN34_INTERNAL_d35e4d2f_4_k_cu_04f955af4cuda3std6ranges3__45__cpo9iter_swapE,@object
	.size		_ZN34_INTERNAL_d35e4d2f_4_k_cu_04f955af4cuda3std6ranges3__45__cpo9iter_swapE,(_ZN34_INTERNAL_d35e4d2f_4_k_cu_04f955af4cuda3std3__48unexpectE - _ZN34_INTERNAL_d35e4d2f_4_k_cu_04f955af4cuda3std6ranges3__45__cpo9iter_swapE)
_ZN34_INTERNAL_d35e4d2f_4_k_cu_04f955af4cuda3std6ranges3__45__cpo9iter_swapE:
	.zero		1
	.type		_ZN34_INTERNAL_d35e4d2f_4_k_cu_04f955af4cuda3std3__48unexpectE,@object
	.size		_ZN34_INTERNAL_d35e4d2f_4_k_cu_04f955af4cuda3std3__48unexpectE,(_ZN34_INTERNAL_d35e4d2f_4_k_cu_04f955af6thrust24THRUST_300001_SM_1000_NS8cuda_cub3parE - _ZN34_INTERNAL_d35e4d2f_4_k_cu_04f955af4cuda3std3__48unexpectE)
_ZN34_INTERNAL_d35e4d2f_4_k_cu_04f955af4cuda3std3__48unexpectE:
	.zero		1
	.type		_ZN34_INTERNAL_d35e4d2f_4_k_cu_04f955af6thrust24THRUST_300001_SM_1000_NS8cuda_cub3parE,@object
	.size		_ZN34_INTERNAL_d35e4d2f_4_k_cu_04f955af6thrust24THRUST_300001_SM_1000_NS8cuda_cub3parE,(_ZN34_INTERNAL_d35e4d2f_4_k_cu_04f955af6thrust24THRUST_300001_SM_1000_NS12placeholders2_4E - _ZN34_INTERNAL_d35e4d2f_4_k_cu_04f955af6thrust24THRUST_300001_SM_1000_NS8cuda_cub3parE)
_ZN34_INTERNAL_d35e4d2f_4_k_cu_04f955af6thrust24THRUST_300001_SM_1000_NS8cuda_cub3parE:
	.zero		1
	.type		_ZN34_INTERNAL_d35e4d2f_4_k_cu_04f955af6thrust24THRUST_300001_SM_1000_NS12placeholders2_4E,@object
	.size		_ZN34_INTERNAL_d35e4d2f_4_k_cu_04f955af6thrust24THRUST_300001_SM_1000_NS12placeholders2_4E,(_ZN34_INTERNAL_d35e4d2f_4_k_cu_04f955af4cuda3std3__45__cpo4cendE - _ZN34_INTERNAL_d35e4d2f_4_k_cu_04f955af6thrust24THRUST_300001_SM_1000_NS12placeholders2_4E)
_ZN34_INTERNAL_d35e4d2f_4_k_cu_04f955af6thrust24THRUST_300001_SM_1000_NS12placeholders2_4E:
	.zero		1
	.type		_ZN34_INTERNAL_d35e4d2f_4_k_cu_04f955af4cuda3std3__45__cpo4cendE,@object
	.size		_ZN34_INTERNAL_d35e4d2f_4_k_cu_04f955af4cuda3std3__45__cpo4cendE,(_ZN34_INTERNAL_d35e4d2f_4_k_cu_04f955af4cuda3std6ranges3__45__cpo4cendE - _ZN34_INTERNAL_d35e4d2f_4_k_cu_04f955af4cuda3std3__45__cpo4cendE)
_ZN34_INTERNAL_d35e4d2f_4_k_cu_04f955af4cuda3std3__45__cpo4cendE:
	.zero		1
	.type		_ZN34_INTERNAL_d35e4d2f_4_k_cu_04f955af4cuda3std6ranges3__45__cpo4cendE,@object
	.size		_ZN34_INTERNAL_d35e4d2f_4_k_cu_04f955af4cuda3std6ranges3__45__cpo4cendE,(_ZN34_INTERNAL_d35e4d2f_4_k_cu_04f955af4cuda3std3__420unreachable_sentinelE - _ZN34_INTERNAL_d35e4d2f_4_k_cu_04f955af4cuda3std6ranges3__45__cpo4cendE)
_ZN34_INTERNAL_d35e4d2f_4_k_cu_04f955af4cuda3std6ranges3__45__cpo4cendE:
	.zero		1
	.type		_ZN34_INTERNAL_d35e4d2f_4_k_cu_04f955af4cuda3std3__420unreachable_sentinelE,@object
	.size		_ZN34_INTERNAL_d35e4d2f_4_k_cu_04f955af4cuda3std3__420unreachable_sentinelE,(_ZN34_INTERNAL_d35e4d2f_4_k_cu_04f955af4cuda3std6ranges3__45__cpo5ssizeE - _ZN34_INTERNAL_d35e4d2f_4_k_cu_04f955af4cuda3std3__420unreachable_sentinelE)
_ZN34_INTERNAL_d35e4d2f_4_k_cu_04f955af4cuda3std3__420unreachable_sentinelE:
	.zero		1
	.type		_ZN34_INTERNAL_d35e4d2f_4_k_cu_04f955af4cuda3std6ranges3__45__cpo5ssizeE,@object
	.size		_ZN34_INTERNAL_d35e4d2f_4_k_cu_04f955af4cuda3std6ranges3__45__cpo5ssizeE,(_ZN34_INTERNAL_d35e4d2f_4_k_cu_04f955af6thrust24THRUST_300001_SM_1000_NS12placeholders2_8E - _ZN34_INTERNAL_d35e4d2f_4_k_cu_04f955af4cuda3std6ranges3__45__cpo5ssizeE)
_ZN34_INTERNAL_d35e4d2f_4_k_cu_04f955af4cuda3std6ranges3__45__cpo5ssizeE:
	.zero		1
	.type		_ZN34_INTERNAL_d35e4d2f_4_k_cu_04f955af6thrust24THRUST_300001_SM_1000_NS12placeholders2_8E,@object
	.size		_ZN34_INTERNAL_d35e4d2f_4_k_cu_04f955af6thrust24THRUST_300001_SM_1000_NS12placeholders2_8E,(_ZN34_INTERNAL_d35e4d2f_4_k_cu_04f955af4cuda3std3__45__cpo5crendE - _ZN34_INTERNAL_d35e4d2f_4_k_cu_04f955af6thrust24THRUST_300001_SM_1000_NS12placeholders2_8E)
_ZN34_INTERNAL_d35e4d2f_4_k_cu_04f955af6thrust24THRUST_300001_SM_1000_NS12placeholders2_8E:
	.zero		1
	.type		_ZN34_INTERNAL_d35e4d2f_4_k_cu_04f955af4cuda3std3__45__cpo5crendE,@object
	.size		_ZN34_INTERNAL_d35e4d2f_4_k_cu_04f955af4cuda3std3__45__cpo5crendE,(_ZN34_INTERNAL_d35e4d2f_4_k_cu_04f955af4cuda3std6ranges3__45__cpo4prevE - _ZN34_INTERNAL_d35e4d2f_4_k_cu_04f955af4cuda3std3__45__cpo5crendE)
_ZN34_INTERNAL_d35e4d2f_4_k_cu_04f955af4cuda3std3__45__cpo5crendE:
	.zero		1
	.type		_ZN34_INTERNAL_d35e4d2f_4_k_cu_04f955af4cuda3std6ranges3__45__cpo4prevE,@object
	.size		_ZN34_INTERNAL_d35e4d2f_4_k_cu_04f955af4cuda3std6ranges3__45__cpo4prevE,(_ZN34_INTERNAL_d35e4d2f_4_k_cu_04f955af4cuda3std6ranges3__45__cpo9iter_moveE - _ZN34_INTERNAL_d35e4d2f_4_k_cu_04f955af4cuda3std6ranges3__45__cpo4prevE)
_ZN34_INTERNAL_d35e4d2f_4_k_cu_04f955af4cuda3std6ranges3__45__cpo4prevE:
	.zero		1
	.type		_ZN34_INTERNAL_d35e4d2f_4_k_cu_04f955af4cuda3std6ranges3__45__cpo9iter_moveE,@object
	.size		_ZN34_INTERNAL_d35e4d2f_4_k_cu_04f955af4cuda3std6ranges3__45__cpo9iter_moveE,(_ZN34_INTERNAL_d35e4d2f_4_k_cu_04f955af6thrust24THRUST_300001_SM_1000_NS6system6detail10sequential3seqE - _ZN34_INTERNAL_d35e4d2f_4_k_cu_04f955af4cuda3std6ranges3__45__cpo9iter_moveE)
_ZN34_INTERNAL_d35e4d2f_4_k_cu_04f955af4cuda3std6ranges3__45__cpo9iter_moveE:
	.zero		1
	.type		_ZN34_INTERNAL_d35e4d2f_4_k_cu_04f955af6thrust24THRUST_300001_SM_1000_NS6system6detail10sequential3seqE,@object
	.size		_ZN34_INTERNAL_d35e4d2f_4_k_cu_04f955af6thrust24THRUST_300001_SM_1000_NS6system6detail10sequential3seqE,(.L_31 - _ZN34_INTERNAL_d35e4d2f_4_k_cu_04f955af6thrust24THRUST_300001_SM_1000_NS6system6detail10sequential3seqE)
_ZN34_INTERNAL_d35e4d2f_4_k_cu_04f955af6thrust24THRUST_300001_SM_1000_NS6system6detail10sequential3seqE:
	.zero		1
.L_31:


//--------------------- .nv.constant0._ZN3cub18CUB_300001_SM_10006detail9transform16transform_kernelINS2_10policy_hubILb1EN4cuda3std3__45tupleIJN6thrust24THRUST_300001_SM_1000_NS6detail15normal_iteratorINSA_10device_ptrIfEEEESF_EEEE10policy1000El8discountSF_JPfSK_EEEvT0_iT1_T2_DpNS2_10kernel_argIT3_EE --------------------------
	.section	.nv.constant0._ZN3cub18CUB_300001_SM_10006detail9transform16transform_kernelINS2_10policy_hubILb1EN4cuda3std3__45tupleIJN6thrust24THRUST_300001_SM_1000_NS6detail15normal_iteratorINSA_10device_ptrIfEEEESF_EEEE10policy1000El8discountSF_JPfSK_EEEvT0_iT1_T2_DpNS2_10kernel_argIT3_EE,"a",@progbits
	.sectionflags	@""
	.align	4
.nv.constant0._ZN3cub18CUB_300001_SM_10006detail9transform16transform_kernelINS2_10policy_hubILb1EN4cuda3std3__45tupleIJN6thrust24THRUST_300001_SM_1000_NS6detail15normal_iteratorINSA_10device_ptrIfEEEESF_EEEE10policy1000El8discountSF_JPfSK_EEEvT0_iT1_T2_DpNS2_10kernel_argIT3_EE:
	.zero		960


//--------------------- .nv.constant0._ZN3cub18CUB_300001_SM_10006detail9transform16transform_kernelINS2_10policy_hubILb1EN4cuda3std3__45tupleIJN6thrust24THRUST_300001_SM_1000_NS6detail15normal_iteratorINSA_10device_ptrIfEEEESF_EEEE10policy1000Ei8discountSF_JPfSK_EEEvT0_iT1_T2_DpNS2_10kernel_argIT3_EE --------------------------
	.section	.nv.constant0._ZN3cub18CUB_300001_SM_10006detail9transform16transform_kernelINS2_10policy_hubILb1EN4cuda3std3__45tupleIJN6thrust24THRUST_300001_SM_1000_NS6detail15normal_iteratorINSA_10device_ptrIfEEEESF_EEEE10policy1000Ei8discountSF_JPfSK_EEEvT0_iT1_T2_DpNS2_10kernel_argIT3_EE,"a",@progbits
	.sectionflags	@""
	.align	4
.nv.constant0._ZN3cub18CUB_300001_SM_10006detail9transform16transform_kernelINS2_10policy_hubILb1EN4cuda3std3__45tupleIJN6thrust24THRUST_300001_SM_1000_NS6detail15normal_iteratorINSA_10device_ptrIfEEEESF_EEEE10policy1000Ei8discountSF_JPfSK_EEEvT0_iT1_T2_DpNS2_10kernel_argIT3_EE:
	.zero		952


//--------------------- .nv.constant0._ZN3cub18CUB_300001_SM_10006detail9transform16transform_kernelINS2_10policy_hubILb1EN4cuda3std3__45tupleIJN6thrust24THRUST_300001_SM_1000_NS17counting_iteratorIiNSA_11use_defaultESC_SC_EEEEEE10policy1000El16computeFinalCallNSA_6detail15normal_iteratorINSA_10device_ptrIfEEEEJSD_EEEvT0_iT1_T2_DpNS2_10kernel_argIT3_EE --------------------------
	.section	.nv.constant0._ZN3cub18CUB_300001_SM_10006detail9transform16transform_kernelINS2_10policy_hubILb1EN4cuda3std3__45tupleIJN6thrust24THRUST_300001_SM_1000_NS17counting_iteratorIiNSA_11use_defaultESC_SC_EEEEEE10policy1000El16computeFinalCallNSA_6detail15normal_iteratorINSA_10device_ptrIfEEEEJSD_EEEvT0_iT1_T2_DpNS2_10kernel_argIT3_EE,"a",@progbits
	.sectionflags	@""
	.align	4
.nv.constant0._ZN3cub18CUB_300001_SM_10006detail9transform16transform_kernelINS2_10policy_hubILb1EN4cuda3std3__45tupleIJN6thrust24THRUST_300001_SM_1000_NS17counting_iteratorIiNSA_11use_defaultESC_SC_EEEEEE10policy1000El16computeFinalCallNSA_6detail15normal_iteratorINSA_10device_ptrIfEEEEJSD_EEEvT0_iT1_T2_DpNS2_10kernel_argIT3_EE:
	.zero		952


//--------------------- .nv.constant0._ZN3cub18CUB_300001_SM_10006detail9transform16transform_kernelINS2_10policy_hubILb1EN4cuda3std3__45tupleIJN6thrust24THRUST_300001_SM_1000_NS17counting_iteratorIiNSA_11use_defaultESC_SC_EEEEEE10policy1000Ei16computeFinalCallNSA_6detail15normal_iteratorINSA_10device_ptrIfEEEEJSD_EEEvT0_iT1_T2_DpNS2_10kernel_argIT3_EE --------------------------
	.section	.nv.constant0._ZN3cub18CUB_300001_SM_10006detail9transform16transform_kernelINS2_10policy_hubILb1EN4cuda3std3__45tupleIJN6thrust24THRUST_300001_SM_1000_NS17counting_iteratorIiNSA_11use_defaultESC_SC_EEEEEE10policy1000Ei16computeFinalCallNSA_6detail15normal_iteratorINSA_10device_ptrIfEEEEJSD_EEEvT0_iT1_T2_DpNS2_10kernel_argIT3_EE,"a",@progbits
	.sectionflags	@""
	.align	4
.nv.constant0._ZN3cub18CUB_300001_SM_10006detail9transform16transform_kernelINS2_10policy_hubILb1EN4cuda3std3__45tupleIJN6thrust24THRUST_300001_SM_1000_NS17counting_iteratorIiNSA_11use_defaultESC_SC_EEEEEE10policy1000Ei16computeFinalCallNSA_6detail15normal_iteratorINSA_10device_ptrIfEEEEJSD_EEEvT0_iT1_T2_DpNS2_10kernel_argIT3_EE:
	.zero		944


//--------------------- .nv.constant0._ZN3cub18CUB_300001_SM_10006detail8for_each13static_kernelINS2_12policy_hub_t12policy_500_tEmN6thrust24THRUST_300001_SM_1000_NS8cuda_cub20__uninitialized_fill7functorINS7_10device_ptrIfEEfEEEEvT0_T1_ --------------------------
	.section	.nv.constant0._ZN3cub18CUB_300001_SM_10006detail8for_each13static_kernelINS2_12policy_hub_t12policy_500_tEmN6thrust24THRUST_300001_SM_1000_NS8cuda_cub20__uninitialized_fill7functorINS7_10device_ptrIfEEfEEEEvT0_T1_,"a",@progbits
	.sectionflags	@""
	.align	4
.nv.constant0._ZN3cub18CUB_300001_SM_10006detail8for_each13static_kernelINS2_12policy_hub_t12policy_500_tEmN6thrust24THRUST_300001_SM_1000_NS8cuda_cub20__uninitialized_fill7functorINS7_10device_ptrIfEEfEEEEvT0_T1_:
	.zero		920


//--------------------- .nv.constant0._ZN3cub18CUB_300001_SM_10006detail11EmptyKernelIvEEvv --------------------------
	.section	.nv.constant0._ZN3cub18CUB_300001_SM_10006detail11EmptyKernelIvEEvv,"a",@progbits
	.sectionflags	@""
	.align	4
.nv.constant0._ZN3cub18CUB_300001_SM_10006detail11EmptyKernelIvEEvv:
	.zero		896


//--------------------- SYMBOLS --------------------------

	.type		.nv.reservedSmem.offset0,@object
	.size		.nv.reservedSmem.offset0,0x4
